//
// Generated by NVIDIA NVVM Compiler
//
// Compiler Build ID: CL-36424714
// Cuda compilation tools, release 13.0, V13.0.88
// Based on NVVM 20.0.0
//

.version 9.0
.target sm_100
.address_size 64

	// .globl	_Z17gemm_kernel_naivePKdS0_Pdi
.extern .shared .align 16 .b8 shared_mem[];

.visible .entry _Z17gemm_kernel_naivePKdS0_Pdi(
	.param .u64 .ptr .align 1 _Z17gemm_kernel_naivePKdS0_Pdi_param_0,
	.param .u64 .ptr .align 1 _Z17gemm_kernel_naivePKdS0_Pdi_param_1,
	.param .u64 .ptr .align 1 _Z17gemm_kernel_naivePKdS0_Pdi_param_2,
	.param .u32 _Z17gemm_kernel_naivePKdS0_Pdi_param_3
)
{
	.reg .pred 	%p<10>;
	.reg .b32 	%r<41>;
	.reg .b64 	%rd<67>;
	.reg .b64 	%fd<67>;

	ld.param.u64 	%rd14, [_Z17gemm_kernel_naivePKdS0_Pdi_param_0];
	ld.param.u64 	%rd15, [_Z17gemm_kernel_naivePKdS0_Pdi_param_1];
	ld.param.u32 	%r17, [_Z17gemm_kernel_naivePKdS0_Pdi_param_3];
	cvta.to.global.u64 	%rd1, %rd15;
	cvta.to.global.u64 	%rd2, %rd14;
	mov.u32 	%r18, %ctaid.y;
	mov.u32 	%r19, %ntid.y;
	mov.u32 	%r20, %tid.y;
	mad.lo.s32 	%r1, %r18, %r19, %r20;
	mov.u32 	%r21, %ctaid.x;
	mov.u32 	%r22, %ntid.x;
	mov.u32 	%r23, %tid.x;
	mad.lo.s32 	%r2, %r21, %r22, %r23;
	max.s32 	%r24, %r1, %r2;
	setp.ge.s32 	%p1, %r24, %r17;
	@%p1 bra 	$L__BB0_13;
	mul.lo.s32 	%r3, %r17, %r1;
	and.b32  	%r4, %r17, 7;
	setp.lt.u32 	%p2, %r17, 8;
	mov.f64 	%fd66, 0d0000000000000000;
	mov.b32 	%r39, 0;
	@%p2 bra 	$L__BB0_4;
	and.b32  	%r26, %r17, 2147483640;
	neg.s32 	%r37, %r26;
	mul.wide.s32 	%rd16, %r17, 8;
	add.s64 	%rd3, %rd1, %rd16;
	mul.wide.s32 	%rd17, %r17, 16;
	add.s64 	%rd4, %rd1, %rd17;
	mul.wide.s32 	%rd18, %r17, 24;
	add.s64 	%rd5, %rd1, %rd18;
	mul.wide.s32 	%rd19, %r17, 32;
	add.s64 	%rd6, %rd1, %rd19;
	mul.wide.s32 	%rd20, %r17, 40;
	add.s64 	%rd7, %rd1, %rd20;
	mul.wide.s32 	%rd21, %r17, 48;
	add.s64 	%rd8, %rd1, %rd21;
	mul.wide.s32 	%rd22, %r17, 56;
	add.s64 	%rd9, %rd1, %rd22;
	mul.wide.u32 	%rd23, %r3, 8;
	add.s64 	%rd24, %rd23, %rd2;
	add.s64 	%rd66, %rd24, 32;
	mov.f64 	%fd66, 0d0000000000000000;
	mov.u32 	%r36, %r2;
$L__BB0_3:
	.pragma "nounroll";
	and.b32  	%r39, %r17, 2147483640;
	mul.wide.s32 	%rd25, %r36, 8;
	add.s64 	%rd26, %rd3, %rd25;
	add.s64 	%rd27, %rd4, %rd25;
	add.s64 	%rd28, %rd5, %rd25;
	add.s64 	%rd29, %rd6, %rd25;
	add.s64 	%rd30, %rd7, %rd25;
	add.s64 	%rd31, %rd8, %rd25;
	add.s64 	%rd32, %rd9, %rd25;
	add.s64 	%rd33, %rd1, %rd25;
	ld.global.f64 	%fd16, [%rd66+-32];
	ld.global.f64 	%fd17, [%rd33];
	fma.rn.f64 	%fd18, %fd16, %fd17, %fd66;
	ld.global.f64 	%fd19, [%rd66+-24];
	ld.global.f64 	%fd20, [%rd26];
	fma.rn.f64 	%fd21, %fd19, %fd20, %fd18;
	ld.global.f64 	%fd22, [%rd66+-16];
	ld.global.f64 	%fd23, [%rd27];
	fma.rn.f64 	%fd24, %fd22, %fd23, %fd21;
	ld.global.f64 	%fd25, [%rd66+-8];
	ld.global.f64 	%fd26, [%rd28];
	fma.rn.f64 	%fd27, %fd25, %fd26, %fd24;
	ld.global.f64 	%fd28, [%rd66];
	ld.global.f64 	%fd29, [%rd29];
	fma.rn.f64 	%fd30, %fd28, %fd29, %fd27;
	ld.global.f64 	%fd31, [%rd66+8];
	ld.global.f64 	%fd32, [%rd30];
	fma.rn.f64 	%fd33, %fd31, %fd32, %fd30;
	ld.global.f64 	%fd34, [%rd66+16];
	ld.global.f64 	%fd35, [%rd31];
	fma.rn.f64 	%fd36, %fd34, %fd35, %fd33;
	ld.global.f64 	%fd37, [%rd66+24];
	ld.global.f64 	%fd38, [%rd32];
	fma.rn.f64 	%fd66, %fd37, %fd38, %fd36;
	add.s32 	%r37, %r37, 8;
	shl.b32 	%r27, %r17, 3;
	add.s32 	%r36, %r36, %r27;
	add.s64 	%rd66, %rd66, 64;
	setp.ne.s32 	%p3, %r37, 0;
	@%p3 bra 	$L__BB0_3;
$L__BB0_4:
	setp.eq.s32 	%p4, %r4, 0;
	@%p4 bra 	$L__BB0_12;
	and.b32  	%r12, %r17, 3;
	setp.lt.u32 	%p5, %r4, 4;
	@%p5 bra 	$L__BB0_7;
	add.s32 	%r28, %r39, %r3;
	mul.wide.u32 	%rd34, %r28, 8;
	add.s64 	%rd35, %rd2, %rd34;
	ld.global.f64 	%fd40, [%rd35];
	mad.lo.s32 	%r29, %r39, %r17, %r2;
	mul.wide.s32 	%rd36, %r29, 8;
	add.s64 	%rd37, %rd1, %rd36;
	ld.global.f64 	%fd41, [%rd37];
	fma.rn.f64 	%fd42, %fd40, %fd41, %fd66;
	cvt.u64.u32 	%rd38, %r3;
	cvt.u64.u32 	%rd39, %r39;
	add.s64 	%rd40, %rd39, %rd38;
	shl.b64 	%rd41, %rd40, 3;
	add.s64 	%rd42, %rd2, %rd41;
	ld.global.f64 	%fd43, [%rd42+8];
	mul.wide.s32 	%rd43, %r17, 8;
	add.s64 	%rd44, %rd37, %rd43;
	ld.global.f64 	%fd44, [%rd44];
	fma.rn.f64 	%fd45, %fd43, %fd44, %fd42;
	ld.global.f64 	%fd46, [%rd42+16];
	add.s64 	%rd45, %rd44, %rd43;
	ld.global.f64 	%fd47, [%rd45];
	fma.rn.f64 	%fd48, %fd46, %fd47, %fd45;
	ld.global.f64 	%fd49, [%rd42+24];
	add.s64 	%rd46, %rd45, %rd43;
	ld.global.f64 	%fd50, [%rd46];
	fma.rn.f64 	%fd66, %fd49, %fd50, %fd48;
	add.s32 	%r39, %r39, 4;
$L__BB0_7:
	setp.eq.s32 	%p6, %r12, 0;
	@%p6 bra 	$L__BB0_12;
	setp.eq.s32 	%p7, %r12, 1;
	@%p7 bra 	$L__BB0_10;
	add.s32 	%r30, %r39, %r3;
	mul.wide.u32 	%rd47, %r30, 8;
	add.s64 	%rd48, %rd2, %rd47;
	ld.global.f64 	%fd52, [%rd48];
	mad.lo.s32 	%r31, %r39, %r17, %r2;
	mul.wide.s32 	%rd49, %r31, 8;
	add.s64 	%rd50, %rd1, %rd49;
	ld.global.f64 	%fd53, [%rd50];
	fma.rn.f64 	%fd54, %fd52, %fd53, %fd66;
	cvt.u64.u32 	%rd51, %r3;
	cvt.u64.u32 	%rd52, %r39;
	add.s64 	%rd53, %rd52, %rd51;
	shl.b64 	%rd54, %rd53, 3;
	add.s64 	%rd55, %rd2, %rd54;
	ld.global.f64 	%fd55, [%rd55+8];
	mul.wide.s32 	%rd56, %r17, 8;
	add.s64 	%rd57, %rd50, %rd56;
	ld.global.f64 	%fd56, [%rd57];
	fma.rn.f64 	%fd66, %fd55, %fd56, %fd54;
	add.s32 	%r39, %r39, 2;
$L__BB0_10:
	and.b32  	%r32, %r17, 1;
	setp.eq.b32 	%p8, %r32, 1;
	not.pred 	%p9, %p8;
	@%p9 bra 	$L__BB0_12;
	add.s32 	%r33, %r39, %r3;
	mul.wide.u32 	%rd58, %r33, 8;
	add.s64 	%rd59, %rd2, %rd58;
	ld.global.f64 	%fd57, [%rd59];
	mad.lo.s32 	%r34, %r39, %r17, %r2;
	mul.wide.s32 	%rd60, %r34, 8;
	add.s64 	%rd61, %rd1, %rd60;
	ld.global.f64 	%fd58, [%rd61];
	fma.rn.f64 	%fd66, %fd57, %fd58, %fd66;
$L__BB0_12:
	ld.param.u64 	%rd65, [_Z17gemm_kernel_naivePKdS0_Pdi_param_2];
	add.s32 	%r35, %r3, %r2;
	cvta.to.global.u64 	%rd62, %rd65;
	mul.wide.s32 	%rd63, %r35, 8;
	add.s64 	%rd64, %rd62, %rd63;
	st.global.f64 	[%rd64], %fd66;
$L__BB0_13:
	ret;

}
	// .globl	_Z19gemm_kernel_blockedPKdS0_Pdii
.visible .entry _Z19gemm_kernel_blockedPKdS0_Pdii(
	.param .u64 .ptr .align 1 _Z19gemm_kernel_blockedPKdS0_Pdii_param_0,
	.param .u64 .ptr .align 1 _Z19gemm_kernel_blockedPKdS0_Pdii_param_1,
	.param .u64 .ptr .align 1 _Z19gemm_kernel_blockedPKdS0_Pdii_param_2,
	.param .u32 _Z19gemm_kernel_blockedPKdS0_Pdii_param_3,
	.param .u32 _Z19gemm_kernel_blockedPKdS0_Pdii_param_4
)
{
	.reg .pred 	%p<14>;
	.reg .b32 	%r<104>;
	.reg .b64 	%rd<16>;
	.reg .b64 	%fd<79>;

	ld.param.u32 	%r33, [_Z19gemm_kernel_blockedPKdS0_Pdii_param_3];
	ld.param.u32 	%r34, [_Z19gemm_kernel_blockedPKdS0_Pdii_param_4];
	mov.u32 	%r1, %tid.x;
	mov.u32 	%r2, %tid.y;
	mov.u32 	%r35, %ctaid.y;
	mad.lo.s32 	%r3, %r34, %r35, %r2;
	mov.u32 	%r36, %ctaid.x;
	mad.lo.s32 	%r4, %r34, %r36, %r1;
	add.s32 	%r37, %r33, %r34;
	add.s32 	%r38, %r37, -1;
	div.s32 	%r5, %r38, %r34;
	setp.lt.s32 	%p1, %r5, 1;
	mov.f64 	%fd77, 0d0000000000000000;
	@%p1 bra 	$L__BB1_19;
	mul.lo.s32 	%r40, %r34, %r34;
	shl.b32 	%r41, %r40, 3;
	mov.u32 	%r42, shared_mem;
	add.s32 	%r6, %r42, %r41;
	mul.lo.s32 	%r7, %r34, %r2;
	mul.lo.s32 	%r8, %r3, %r33;
	and.b32  	%r9, %r34, 7;
	and.b32  	%r10, %r34, 3;
	and.b32  	%r11, %r34, 2147483640;
	and.b32  	%r12, %r34, 1;
	neg.s32 	%r13, %r11;
	shl.b32 	%r43, %r1, 3;
	add.s32 	%r44, %r41, %r43;
	add.s32 	%r14, %r42, %r44;
	shl.b32 	%r15, %r34, 6;
	shl.b32 	%r16, %r34, 3;
	mov.f64 	%fd77, 0d0000000000000000;
	mov.b32 	%r97, 0;
$L__BB1_2:
	mul.lo.s32 	%r45, %r97, %r34;
	add.s32 	%r46, %r45, %r1;
	add.s32 	%r19, %r45, %r2;
	max.s32 	%r47, %r3, %r46;
	setp.ge.s32 	%p2, %r47, %r33;
	mov.f64 	%fd68, 0d0000000000000000;
	@%p2 bra 	$L__BB1_4;
	ld.param.u64 	%rd13, [_Z19gemm_kernel_blockedPKdS0_Pdii_param_0];
	add.s32 	%r48, %r46, %r8;
	cvta.to.global.u64 	%rd4, %rd13;
	mul.wide.s32 	%rd5, %r48, 8;
	add.s64 	%rd6, %rd4, %rd5;
	ld.global.f64 	%fd68, [%rd6];
$L__BB1_4:
	add.s32 	%r49, %r7, %r1;
	shl.b32 	%r50, %r49, 3;
	add.s32 	%r52, %r42, %r50;
	st.shared.f64 	[%r52], %fd68;
	mov.f64 	%fd69, 0d0000000000000000;
	max.s32 	%r53, %r4, %r19;
	setp.ge.s32 	%p3, %r53, %r33;
	@%p3 bra 	$L__BB1_6;
	ld.param.u64 	%rd14, [_Z19gemm_kernel_blockedPKdS0_Pdii_param_1];
	mad.lo.s32 	%r54, %r19, %r33, %r4;
	cvta.to.global.u64 	%rd7, %rd14;
	mul.wide.s32 	%rd8, %r54, 8;
	add.s64 	%rd9, %rd7, %rd8;
	ld.global.f64 	%fd69, [%rd9];
$L__BB1_6:
	setp.lt.s32 	%p4, %r34, 1;
	add.s32 	%r57, %r6, %r50;
	st.shared.f64 	[%r57], %fd69;
	bar.sync 	0;
	@%p4 bra 	$L__BB1_18;
	setp.lt.u32 	%p5, %r34, 8;
	mov.b32 	%r102, 0;
	@%p5 bra 	$L__BB1_10;
	shl.b32 	%r59, %r7, 3;
	add.s32 	%r61, %r59, %r42;
	add.s32 	%r98, %r61, 32;
	mov.u32 	%r99, %r14;
	mov.u32 	%r100, %r13;
$L__BB1_9:
	.pragma "nounroll";
	ld.shared.f64 	%fd24, [%r98+-32];
	ld.shared.f64 	%fd25, [%r99];
	fma.rn.f64 	%fd26, %fd24, %fd25, %fd77;
	ld.shared.f64 	%fd27, [%r98+-24];
	add.s32 	%r62, %r99, %r16;
	ld.shared.f64 	%fd28, [%r62];
	fma.rn.f64 	%fd29, %fd27, %fd28, %fd26;
	ld.shared.f64 	%fd30, [%r98+-16];
	add.s32 	%r63, %r62, %r16;
	ld.shared.f64 	%fd31, [%r63];
	fma.rn.f64 	%fd32, %fd30, %fd31, %fd29;
	ld.shared.f64 	%fd33, [%r98+-8];
	add.s32 	%r64, %r63, %r16;
	ld.shared.f64 	%fd34, [%r64];
	fma.rn.f64 	%fd35, %fd33, %fd34, %fd32;
	ld.shared.f64 	%fd36, [%r98];
	add.s32 	%r65, %r64, %r16;
	ld.shared.f64 	%fd37, [%r65];
	fma.rn.f64 	%fd38, %fd36, %fd37, %fd35;
	ld.shared.f64 	%fd39, [%r98+8];
	add.s32 	%r66, %r65, %r16;
	ld.shared.f64 	%fd40, [%r66];
	fma.rn.f64 	%fd41, %fd39, %fd40, %fd38;
	ld.shared.f64 	%fd42, [%r98+16];
	add.s32 	%r67, %r66, %r16;
	ld.shared.f64 	%fd43, [%r67];
	fma.rn.f64 	%fd44, %fd42, %fd43, %fd41;
	ld.shared.f64 	%fd45, [%r98+24];
	add.s32 	%r68, %r67, %r16;
	ld.shared.f64 	%fd46, [%r68];
	fma.rn.f64 	%fd77, %fd45, %fd46, %fd44;
	add.s32 	%r100, %r100, 8;
	add.s32 	%r99, %r99, %r15;
	add.s32 	%r98, %r98, 64;
	setp.ne.s32 	%p6, %r100, 0;
	mov.u32 	%r102, %r11;
	@%p6 bra 	$L__BB1_9;
$L__BB1_10:
	setp.eq.s32 	%p7, %r9, 0;
	@%p7 bra 	$L__BB1_18;
	add.s32 	%r69, %r9, -1;
	setp.lt.u32 	%p8, %r69, 3;
	@%p8 bra 	$L__BB1_13;
	add.s32 	%r70, %r102, %r7;
	shl.b32 	%r71, %r70, 3;
	add.s32 	%r73, %r42, %r71;
	ld.shared.f64 	%fd48, [%r73];
	mad.lo.s32 	%r74, %r102, %r34, %r1;
	shl.b32 	%r75, %r74, 3;
	add.s32 	%r76, %r6, %r75;
	ld.shared.f64 	%fd49, [%r76];
	fma.rn.f64 	%fd50, %fd48, %fd49, %fd77;
	ld.shared.f64 	%fd51, [%r73+8];
	add.s32 	%r77, %r76, %r16;
	ld.shared.f64 	%fd52, [%r77];
	fma.rn.f64 	%fd53, %fd51, %fd52, %fd50;
	ld.shared.f64 	%fd54, [%r73+16];
	add.s32 	%r78, %r77, %r16;
	ld.shared.f64 	%fd55, [%r78];
	fma.rn.f64 	%fd56, %fd54, %fd55, %fd53;
	ld.shared.f64 	%fd57, [%r73+24];
	add.s32 	%r79, %r78, %r16;
	ld.shared.f64 	%fd58, [%r79];
	fma.rn.f64 	%fd77, %fd57, %fd58, %fd56;
	add.s32 	%r102, %r102, 4;
$L__BB1_13:
	setp.eq.s32 	%p9, %r10, 0;
	@%p9 bra 	$L__BB1_18;
	setp.eq.s32 	%p10, %r10, 1;
	@%p10 bra 	$L__BB1_16;
	add.s32 	%r80, %r102, %r7;
	shl.b32 	%r81, %r80, 3;
	add.s32 	%r83, %r42, %r81;
	ld.shared.f64 	%fd60, [%r83];
	mad.lo.s32 	%r84, %r102, %r34, %r1;
	shl.b32 	%r85, %r84, 3;
	add.s32 	%r86, %r6, %r85;
	ld.shared.f64 	%fd61, [%r86];
	fma.rn.f64 	%fd62, %fd60, %fd61, %fd77;
	ld.shared.f64 	%fd63, [%r83+8];
	add.s32 	%r87, %r86, %r16;
	ld.shared.f64 	%fd64, [%r87];
	fma.rn.f64 	%fd77, %fd63, %fd64, %fd62;
	add.s32 	%r102, %r102, 2;
$L__BB1_16:
	setp.eq.s32 	%p11, %r12, 0;
	@%p11 bra 	$L__BB1_18;
	add.s32 	%r88, %r102, %r7;
	shl.b32 	%r89, %r88, 3;
	add.s32 	%r91, %r42, %r89;
	ld.shared.f64 	%fd65, [%r91];
	mad.lo.s32 	%r92, %r102, %r34, %r1;
	shl.b32 	%r93, %r92, 3;
	add.s32 	%r94, %r6, %r93;
	ld.shared.f64 	%fd66, [%r94];
	fma.rn.f64 	%fd77, %fd65, %fd66, %fd77;
$L__BB1_18:
	bar.sync 	0;
	add.s32 	%r97, %r97, 1;
	setp.ne.s32 	%p12, %r97, %r5;
	@%p12 bra 	$L__BB1_2;
$L__BB1_19:
	max.s32 	%r95, %r3, %r4;
	setp.ge.s32 	%p13, %r95, %r33;
	@%p13 bra 	$L__BB1_21;
	ld.param.u64 	%rd15, [_Z19gemm_kernel_blockedPKdS0_Pdii_param_2];
	mad.lo.s32 	%r96, %r3, %r33, %r4;
	cvta.to.global.u64 	%rd10, %rd15;
	mul.wide.s32 	%rd11, %r96, 8;
	add.s64 	%rd12, %rd10, %rd11;
	st.global.f64 	[%rd12], %fd77;
$L__BB1_21:
	ret;

}


// ===== COMPILED SASS (sm_100) =====

	.target	sm_100

	.elftype	@"ET_EXEC"


//--------------------- .note.nv.tkinfo           --------------------------
	.section	.note.nv.tkinfo,"",@"SHT_NOTE"
	.sectionflags	@"SHF_NOTE_NV_TKINFO"
	.tkinfo
        /*0018*/ 	.word	0x00000002
        /*0030*/ 	.string	""
        /*0030*/ 	.string	"ptxas"
        /*0030*/ 	.string	"Cuda compilation tools, release 13.0, V13.0.88"
        /*0030*/ 	.string	"Build cuda_13.0.r13.0/compiler.36424714_0"
        /*0030*/ 	.string	"-arch sm_100 -m 64 "



//--------------------- .note.nv.cuinfo           --------------------------
	.section	.note.nv.cuinfo,"",@"SHT_NOTE"
	.sectionflags	@"SHF_NOTE_NV_CUINFO"
        /*0018*/ 	.short	0x0002
        /*001a*/ 	.short	0x0064
        /*001c*/ 	.short	0x0082
	.zero		2


//--------------------- .nv.info                  --------------------------
	.section	.nv.info,"",@"SHT_CUDA_INFO"
	.align	4


	//----- nvinfo : EIATTR_REGCOUNT
	.align		4
        /*0000*/ 	.byte	0x04, 0x2f
        /*0002*/ 	.short	(.L_1 - .L_0)
	.align		4
.L_0:
        /*0004*/ 	.word	index@(_Z17gemm_kernel_naivePKdS0_Pdi)
        /*0008*/ 	.word	0x0000001e


	//----- nvinfo : EIATTR_FRAME_SIZE
	.align		4
.L_1:
        /*000c*/ 	.byte	0x04, 0x11
        /*000e*/ 	.short	(.L_3 - .L_2)
	.align		4
.L_2:
        /*0010*/ 	.word	index@(_Z17gemm_kernel_naivePKdS0_Pdi)
        /*0014*/ 	.word	0x00000000


	//----- nvinfo : EIATTR_REGCOUNT
	.align		4
.L_3:
        /*0018*/ 	.byte	0x04, 0x2f
        /*001a*/ 	.short	(.L_5 - .L_4)
	.align		4
.L_4:
        /*001c*/ 	.word	index@(_Z19gemm_kernel_blockedPKdS0_Pdii)
        /*0020*/ 	.word	0x00000020


	//----- nvinfo : EIATTR_FRAME_SIZE
	.align		4
.L_5:
        /*0024*/ 	.byte	0x04, 0x11
        /*0026*/ 	.short	(.L_7 - .L_6)
	.align		4
.L_6:
        /*0028*/ 	.word	index@(_Z19gemm_kernel_blockedPKdS0_Pdii)
        /*002c*/ 	.word	0x00000000


	//----- nvinfo : EIATTR_MIN_STACK_SIZE
	.align		4
.L_7:
        /*0030*/ 	.byte	0x04, 0x12
        /*0032*/ 	.short	(.L_9 - .L_8)
	.align		4
.L_8:
        /*0034*/ 	.word	index@(_Z19gemm_kernel_blockedPKdS0_Pdii)
        /*0038*/ 	.word	0x00000000


	//----- nvinfo : EIATTR_MIN_STACK_SIZE
	.align		4
.L_9:
        /*003c*/ 	.byte	0x04, 0x12
        /*003e*/ 	.short	(.L_11 - .L_10)
	.align		4
.L_10:
        /*0040*/ 	.word	index@(_Z17gemm_kernel_naivePKdS0_Pdi)
        /*0044*/ 	.word	0x00000000
.L_11:


//--------------------- .nv.compat                --------------------------
	.section	.nv.compat,"",@"SHT_CUDA_COMPAT_INFO"
	.align	4
        /*0000*/ 	.byte	0x02, 0x09, 0x00, 0x00, 0x02, 0x02, 0x01, 0x00, 0x02, 0x05, 0x05, 0x00, 0x03, 0x07, 0x01, 0x01
        /*0010*/ 	.byte	0x02, 0x03, 0x00, 0x00, 0x02, 0x06, 0x01, 0x00, 0x04, 0x0b, 0x08, 0x00, 0x01, 0x00, 0x00, 0x00
        /*0020*/ 	.byte	0x00, 0x00, 0x00, 0x00


//--------------------- .nv.info._Z19gemm_kernel_blockedPKdS0_Pdii --------------------------
	.section	.nv.info._Z19gemm_kernel_blockedPKdS0_Pdii,"",@"SHT_CUDA_INFO"
	.sectionflags	@""
	.align	4


	//----- nvinfo : EIATTR_CUDA_API_VERSION
	.align		4
        /*0000*/ 	.byte	0x04, 0x37
        /*0002*/ 	.short	(.L_13 - .L_12)
.L_12:
        /*0004*/ 	.word	0x00000082


	//----- nvinfo : EIATTR_KPARAM_INFO
	.align		4
.L_13:
        /*0008*/ 	.byte	0x04, 0x17
        /*000a*/ 	.short	(.L_15 - .L_14)
.L_14:
        /*000c*/ 	.word	0x00000000
        /*0010*/ 	.short	0x0004
        /*0012*/ 	.short	0x001c
        /*0014*/ 	.byte	0x00, 0xf0, 0x11, 0x00


	//----- nvinfo : EIATTR_KPARAM_INFO
	.align		4
.L_15:
        /*0018*/ 	.byte	0x04, 0x17
        /*001a*/ 	.short	(.L_17 - .L_16)
.L_16:
        /*001c*/ 	.word	0x00000000
        /*0020*/ 	.short	0x0003
        /*0022*/ 	.short	0x0018
        /*0024*/ 	.byte	0x00, 0xf0, 0x11, 0x00


	//----- nvinfo : EIATTR_KPARAM_INFO
	.align		4
.L_17:
        /*0028*/ 	.byte	0x04, 0x17
        /*002a*/ 	.short	(.L_19 - .L_18)
.L_18:
        /*002c*/ 	.word	0x00000000
        /*0030*/ 	.short	0x0002
        /*0032*/ 	.short	0x0010
        /*0034*/ 	.byte	0x00, 0xf5, 0x21, 0x00


	//----- nvinfo : EIATTR_KPARAM_INFO
	.align		4
.L_19:
        /*0038*/ 	.byte	0x04, 0x17
        /*003a*/ 	.short	(.L_21 - .L_20)
.L_20:
        /*003c*/ 	.word	0x00000000
        /*0040*/ 	.short	0x0001
        /*0042*/ 	.short	0x0008
        /*0044*/ 	.byte	0x00, 0xf5, 0x21, 0x00


	//----- nvinfo : EIATTR_KPARAM_INFO
	.align		4
.L_21:
        /*0048*/ 	.byte	0x04, 0x17
        /*004a*/ 	.short	(.L_23 - .L_22)
.L_22:
        /*004c*/ 	.word	0x00000000
        /*0050*/ 	.short	0x0000
        /*0052*/ 	.short	0x0000
        /*0054*/ 	.byte	0x00, 0xf5, 0x21, 0x00


	//----- nvinfo : EIATTR_SPARSE_MMA_MASK
	.align		4
.L_23:
        /*0058*/ 	.byte	0x03, 0x50
        /*005a*/ 	.short	0x0000


	//----- nvinfo : EIATTR_MAXREG_COUNT
	.align		4
        /*005c*/ 	.byte	0x03, 0x1b
        /*005e*/ 	.short	0x00ff


	//----- nvinfo : EIATTR_NUM_BARRIERS
	.align		4
        /*0060*/ 	.byte	0x02, 0x4c
        /*0062*/ 	.byte	0x01
	.zero		1


	//----- nvinfo : EIATTR_MERCURY_ISA_VERSION
	.align		4
        /*0064*/ 	.byte	0x03, 0x5f
        /*0066*/ 	.short	0x0101


	//----- nvinfo : EIATTR_VRC_CTA_INIT_COUNT
	.align		4
        /*0068*/ 	.byte	0x02, 0x4a
	.zero		1
	.zero		1


	//----- nvinfo : EIATTR_EXIT_INSTR_OFFSETS
	.align		4
        /*006c*/ 	.byte	0x04, 0x1c
        /*006e*/ 	.short	(.L_25 - .L_24)


	//   ....[0]....
.L_24:
        /*0070*/ 	.word	0x00000b10


	//   ....[1]....
        /*0074*/ 	.word	0x00000b60


	//----- nvinfo : EIATTR_CBANK_PARAM_SIZE
	.align		4
.L_25:
        /*0078*/ 	.byte	0x03, 0x19
        /*007a*/ 	.short	0x0020


	//----- nvinfo : EIATTR_PARAM_CBANK
	.align		4
        /*007c*/ 	.byte	0x04, 0x0a
        /*007e*/ 	.short	(.L_27 - .L_26)
	.align		4
.L_26:
        /*0080*/ 	.word	index@(.nv.constant0._Z19gemm_kernel_blockedPKdS0_Pdii)
        /*0084*/ 	.short	0x0380
        /*0086*/ 	.short	0x0020


	//----- nvinfo : EIATTR_SW_WAR
	.align		4
.L_27:
        /*0088*/ 	.byte	0x04, 0x36
        /*008a*/ 	.short	(.L_29 - .L_28)
.L_28:
        /*008c*/ 	.word	0x00000008
.L_29:


//--------------------- .nv.info._Z17gemm_kernel_naivePKdS0_Pdi --------------------------
	.section	.nv.info._Z17gemm_kernel_naivePKdS0_Pdi,"",@"SHT_CUDA_INFO"
	.sectionflags	@""
	.align	4


	//----- nvinfo : EIATTR_CUDA_API_VERSION
	.align		4
        /*0000*/ 	.byte	0x04, 0x37
        /*0002*/ 	.short	(.L_31 - .L_30)
.L_30:
        /*0004*/ 	.word	0x00000082


	//----- nvinfo : EIATTR_KPARAM_INFO
	.align		4
.L_31:
        /*0008*/ 	.byte	0x04, 0x17
        /*000a*/ 	.short	(.L_33 - .L_32)
.L_32:
        /*000c*/ 	.word	0x00000000
        /*0010*/ 	.short	0x0003
        /*0012*/ 	.short	0x0018
        /*0014*/ 	.byte	0x00, 0xf0, 0x11, 0x00


	//----- nvinfo : EIATTR_KPARAM_INFO
	.align		4
.L_33:
        /*0018*/ 	.byte	0x04, 0x17
        /*001a*/ 	.short	(.L_35 - .L_34)
.L_34:
        /*001c*/ 	.word	0x00000000
        /*0020*/ 	.short	0x0002
        /*0022*/ 	.short	0x0010
        /*0024*/ 	.byte	0x00, 0xf5, 0x21, 0x00


	//----- nvinfo : EIATTR_KPARAM_INFO
	.align		4
.L_35:
        /*0028*/ 	.byte	0x04, 0x17
        /*002a*/ 	.short	(.L_37 - .L_36)
.L_36:
        /*002c*/ 	.word	0x00000000
        /*0030*/ 	.short	0x0001
        /*0032*/ 	.short	0x0008
        /*0034*/ 	.byte	0x00, 0xf5, 0x21, 0x00


	//----- nvinfo : EIATTR_KPARAM_INFO
	.align		4
.L_37:
        /*0038*/ 	.byte	0x04, 0x17
        /*003a*/ 	.short	(.L_39 - .L_38)
.L_38:
        /*003c*/ 	.word	0x00000000
        /*0040*/ 	.short	0x0000
        /*0042*/ 	.short	0x0000
        /*0044*/ 	.byte	0x00, 0xf5, 0x21, 0x00


	//----- nvinfo : EIATTR_SPARSE_MMA_MASK
	.align		4
.L_39:
        /*0048*/ 	.byte	0x03, 0x50
        /*004a*/ 	.short	0x0000


	//----- nvinfo : EIATTR_MAXREG_COUNT
	.align		4
        /*004c*/ 	.byte	0x03, 0x1b
        /*004e*/ 	.short	0x00ff


	//----- nvinfo : EIATTR_MERCURY_ISA_VERSION
	.align		4
        /*0050*/ 	.byte	0x03, 0x5f
        /*0052*/ 	.short	0x0101


	//----- nvinfo : EIATTR_VRC_CTA_INIT_COUNT
	.align		4
        /*0054*/ 	.byte	0x02, 0x4a
	.zero		1
	.zero		1


	//----- nvinfo : EIATTR_EXIT_INSTR_OFFSETS
	.align		4
        /*0058*/ 	.byte	0x04, 0x1c
        /*005a*/ 	.short	(.L_41 - .L_40)


	//   ....[0]....
.L_40:
        /*005c*/ 	.word	0x000000c0


	//   ....[1]....
        /*0060*/ 	.word	0x00000ad0


	//----- nvinfo : EIATTR_CBANK_PARAM_SIZE
	.align		4
.L_41:
        /*0064*/ 	.byte	0x03, 0x19
        /*0066*/ 	.short	0x001c


	//----- nvinfo : EIATTR_PARAM_CBANK
	.align		4
        /*0068*/ 	.byte	0x04, 0x0a
        /*006a*/ 	.short	(.L_43 - .L_42)
	.align		4
.L_42:
        /*006c*/ 	.word	index@(.nv.constant0._Z17gemm_kernel_naivePKdS0_Pdi)
        /*0070*/ 	.short	0x0380
        /*0072*/ 	.short	0x001c


	//----- nvinfo : EIATTR_SW_WAR
	.align		4
.L_43:
        /*0074*/ 	.byte	0x04, 0x36
        /*0076*/ 	.short	(.L_45 - .L_44)
.L_44:
        /*0078*/ 	.word	0x00000008
.L_45:


//--------------------- .nv.callgraph             --------------------------
	.section	.nv.callgraph,"",@"SHT_CUDA_CALLGRAPH"
	.align	4
	.sectionentsize	8
	.align		4
        /*0000*/ 	.word	0x00000000
	.align		4
        /*0004*/ 	.word	0xffffffff
	.align		4
        /*0008*/ 	.word	0x00000000
	.align		4
        /*000c*/ 	.word	0xfffffffe
	.align		4
        /*0010*/ 	.word	0x00000000
	.align		4
        /*0014*/ 	.word	0xfffffffd
	.align		4
        /*0018*/ 	.word	0x00000000
	.align		4
        /*001c*/ 	.word	0xfffffffc


//--------------------- .text._Z19gemm_kernel_blockedPKdS0_Pdii --------------------------
	.section	.text._Z19gemm_kernel_blockedPKdS0_Pdii,"ax",@progbits
	.align	128
        .global         _Z19gemm_kernel_blockedPKdS0_Pdii
        .type           _Z19gemm_kernel_blockedPKdS0_Pdii,@function
        .size           _Z19gemm_kernel_blockedPKdS0_Pdii,(.L_x_13 - _Z19gemm_kernel_blockedPKdS0_Pdii)
        .other          _Z19gemm_kernel_blockedPKdS0_Pdii,@"STO_CUDA_ENTRY STV_DEFAULT"
_Z19gemm_kernel_blockedPKdS0_Pdii:
.text._Z19gemm_kernel_blockedPKdS0_Pdii:
[----:B------:R-:W-:Y:S08]  /*0000*/  LDC R1, c[0x0][0x37c] ;  /* 0x0000df00ff017b82 */ /* 0x000ff00000000800 */
[----:B------:R-:W0:Y:S01]  /*0010*/  LDC.64 R12, c[0x0][0x398] ;  /* 0x0000e600ff0c7b82 */ /* 0x000e220000000a00 */
[----:B------:R-:W1:Y:S01]  /*0020*/  LDCU.64 UR6, c[0x0][0x358] ;  /* 0x00006b00ff0677ac */ /* 0x000e620008000a00 */
[----:B------:R-:W-:-:S06]  /*0030*/  CS2R R16, SRZ ;  /* 0x0000000000107805 */ /* 0x000fcc000001ff00 */
[----:B------:R-:W-:Y:S08]  /*0040*/  S2UR UR4, SR_CTAID.Y ;  /* 0x00000000000479c3 */ /* 0x000ff00000002600 */
[----:B------:R-:W2:Y:S01]  /*0050*/  S2UR UR5, SR_CTAID.X ;  /* 0x00000000000579c3 */ /* 0x000ea20000002500 */
[----:B0-----:R-:W-:Y:S01]  /*0060*/  IABS R7, R13 ;  /* 0x0000000d00077213 */ /* 0x001fe20000000000 */
[----:B------:R-:W-:-:S03]  /*0070*/  IMAD.IADD R0, R13, 0x1, R12 ;  /* 0x000000010d007824 */ /* 0x000fc600078e020c */
[----:B------:R-:W0:Y:S02]  /*0080*/  I2F.RP R5, R7 ;  /* 0x0000000700057306 */ /* 0x000e240000209400 */
[----:B------:R-:W-:-:S04]  /*0090*/  IADD3 R4, PT, PT, R0, -0x1, RZ ;  /* 0xffffffff00047810 */ /* 0x000fc80007ffe0ff */
[----:B------:R-:W-:Y:S02]  /*00a0*/  IABS R0, R4 ;  /* 0x0000000400007213 */ /* 0x000fe40000000000 */
[----:B------:R-:W-:-:S04]  /*00b0*/  LOP3.LUT R4, R4, R13, RZ, 0x3c, !PT ;  /* 0x0000000d04047212 */ /* 0x000fc800078e3cff */
[----:B------:R-:W-:Y:S01]  /*00c0*/  ISETP.GE.AND P1, PT, R4, RZ, PT ;  /* 0x000000ff0400720c */ /* 0x000fe20003f26270 */
[----:B0-----:R-:W0:Y:S02]  /*00d0*/  MUFU.RCP R5, R5 ;  /* 0x0000000500057308 */ /* 0x001e240000001000 */
[----:B0-----:R-:W-:-:S06]  /*00e0*/  VIADD R2, R5, 0xffffffe ;  /* 0x0ffffffe05027836 */ /* 0x001fcc0000000000 */
[----:B------:R0:W3:Y:S02]  /*00f0*/  F2I.FTZ.U32.TRUNC.NTZ R3, R2 ;  /* 0x0000000200037305 */ /* 0x0000e4000021f000 */
[----:B0-----:R-:W-:Y:S02]  /*0100*/  IMAD.MOV.U32 R2, RZ, RZ, RZ ;  /* 0x000000ffff027224 */ /* 0x001fe400078e00ff */
[----:B---3--:R-:W-:-:S04]  /*0110*/  IMAD.MOV R6, RZ, RZ, -R3 ;  /* 0x000000ffff067224 */ /* 0x008fc800078e0a03 */
[----:B------:R-:W-:-:S04]  /*0120*/  IMAD R9, R6, R7, RZ ;  /* 0x0000000706097224 */ /* 0x000fc800078e02ff */
[----:B------:R-:W-:-:S06]  /*0130*/  IMAD.HI.U32 R3, R3, R9, R2 ;  /* 0x0000000903037227 */ /* 0x000fcc00078e0002 */
[----:B------:R-:W-:-:S04]  /*0140*/  IMAD.HI.U32 R3, R3, R0, RZ ;  /* 0x0000000003037227 */ /* 0x000fc800078e00ff */
[----:B------:R-:W-:-:S04]  /*0150*/  IMAD.MOV R2, RZ, RZ, -R3 ;  /* 0x000000ffff027224 */ /* 0x000fc800078e0a03 */
[C---:B------:R-:W-:Y:S02]  /*0160*/  IMAD R0, R7.reuse, R2, R0 ;  /* 0x0000000207007224 */ /* 0x040fe400078e0200 */
[----:B------:R-:W2:Y:S03]  /*0170*/  S2R R2, SR_TID.X ;  /* 0x0000000000027919 */ /* 0x000ea60000002100 */
[----:B------:R-:W-:-:S13]  /*0180*/  ISETP.GT.U32.AND P2, PT, R7, R0, PT ;  /* 0x000000000700720c */ /* 0x000fda0003f44070 */
[-C--:B------:R-:W-:Y:S01]  /*0190*/  @!P2 IADD3 R0, PT, PT, R0, -R7.reuse, RZ ;  /* 0x800000070000a210 */ /* 0x080fe20007ffe0ff */
[----:B------:R-:W-:Y:S01]  /*01a0*/  @!P2 VIADD R3, R3, 0x1 ;  /* 0x000000010303a836 */ /* 0x000fe20000000000 */
[C---:B------:R-:W-:Y:S02]  /*01b0*/  ISETP.NE.AND P2, PT, R13.reuse, RZ, PT ;  /* 0x000000ff0d00720c */ /* 0x040fe40003f45270 */
[----:B------:R-:W-:Y:S02]  /*01c0*/  ISETP.GE.U32.AND P0, PT, R0, R7, PT ;  /* 0x000000070000720c */ /* 0x000fe40003f06070 */
[----:B------:R-:W0:Y:S01]  /*01d0*/  S2R R0, SR_TID.Y ;  /* 0x0000000000007919 */ /* 0x000e220000002200 */
[----:B--2---:R-:W-:-:S10]  /*01e0*/  IMAD R6, R13, UR5, R2 ;  /* 0x000000050d067c24 */ /* 0x004fd4000f8e0202 */
[----:B------:R-:W-:-:S05]  /*01f0*/  @P0 VIADD R3, R3, 0x1 ;  /* 0x0000000103030836 */ /* 0x000fca0000000000 */
[----:B------:R-:W-:Y:S02]  /*0200*/  @!P1 IADD3 R3, PT, PT, -R3, RZ, RZ ;  /* 0x000000ff03039210 */ /* 0x000fe40007ffe1ff */
[----:B------:R-:W-:-:S04]  /*0210*/  @!P2 LOP3.LUT R3, RZ, R13, RZ, 0x33, !PT ;  /* 0x0000000dff03a212 */ /* 0x000fc800078e33ff */
[----:B------:R-:W-:Y:S01]  /*0220*/  ISETP.GE.AND P0, PT, R3, 0x1, PT ;  /* 0x000000010300780c */ /* 0x000fe20003f06270 */
[----:B0-----:R-:W-:-:S12]  /*0230*/  IMAD R5, R13, UR4, R0 ;  /* 0x000000040d057c24 */ /* 0x001fd8000f8e0200 */
[----:B-1----:R-:W-:Y:S05]  /*0240*/  @!P0 BRA `(.L_x_0) ;  /* 0x0000000800288947 */ /* 0x002fea0003800000 */
[----:B------:R-:W0:Y:S01]  /*0250*/  S2UR UR5, SR_CgaCtaId ;  /* 0x00000000000579c3 */ /* 0x000e220000008800 */
[CC--:B------:R-:W-:Y:S01]  /*0260*/  IMAD R4, R13.reuse, R13.reuse, RZ ;  /* 0x0000000d0d047224 */ /* 0x0c0fe200078e02ff */
[----:B------:R-:W-:Y:S01]  /*0270*/  UMOV UR4, 0x400 ;  /* 0x0000040000047882 */ /* 0x000fe20000000000 */
[C---:B------:R-:W-:Y:S01]  /*0280*/  LOP3.LUT R9, R13.reuse, 0x7ffffff8, RZ, 0xc0, !PT ;  /* 0x7ffffff80d097812 */ /* 0x040fe200078ec0ff */
[----:B------:R-:W-:Y:S01]  /*0290*/  IMAD R7, R0, R13, RZ ;  /* 0x0000000d00077224 */ /* 0x000fe200078e02ff */
[C---:B------:R-:W-:Y:S01]  /*02a0*/  LOP3.LUT R8, R13.reuse, 0x7, RZ, 0xc0, !PT ;  /* 0x000000070d087812 */ /* 0x040fe200078ec0ff */
[----:B------:R-:W-:Y:S01]  /*02b0*/  IMAD.SHL.U32 R15, R4, 0x8, RZ ;  /* 0x00000008040f7824 */ /* 0x000fe200078e00ff */
[----:B------:R-:W-:Y:S02]  /*02c0*/  LOP3.LUT R10, R13, 0x3, RZ, 0xc0, !PT ;  /* 0x000000030d0a7812 */ /* 0x000fe400078ec0ff */
[----:B------:R-:W-:Y:S02]  /*02d0*/  CS2R R16, SRZ ;  /* 0x0000000000107805 */ /* 0x000fe4000001ff00 */
[----:B------:R-:W-:Y:S01]  /*02e0*/  IADD3 R11, PT, PT, -R9, RZ, RZ ;  /* 0x000000ff090b7210 */ /* 0x000fe20007ffe1ff */
[----:B------:R-:W-:Y:S01]  /*02f0*/  IMAD R21, R2, 0x8, R15 ;  /* 0x0000000802157824 */ /* 0x000fe200078e020f */
[----:B0-----:R-:W-:-:S03]  /*0300*/  ULEA UR5, UR5, UR4, 0x18 ;  /* 0x0000000405057291 */ /* 0x001fc6000f8ec0ff */
[----:B------:R-:W-:-:S03]  /*0310*/  UMOV UR4, URZ ;  /* 0x000000ff00047c82 */ /* 0x000fc60008000000 */
[----:B------:R-:W-:Y:S02]  /*0320*/  VIADD R20, R15, UR5 ;  /* 0x000000050f147c36 */ /* 0x000fe40008000000 */
[----:B------:R-:W-:-:S07]  /*0330*/  VIADD R21, R21, UR5 ;  /* 0x0000000515157c36 */ /* 0x000fce0008000000 */
.L_x_6:
[----:B0-----:R-:W0:Y:S01]  /*0340*/  LDC.64 R12, c[0x0][0x398] ;  /* 0x0000e600ff0c7b82 */ /* 0x001e220000000a00 */
[----:B------:R-:W-:Y:S01]  /*0350*/  CS2R R24, SRZ ;  /* 0x0000000000187805 */ /* 0x000fe2000001ff00 */
[C---:B0-----:R-:W-:Y:S02]  /*0360*/  IMAD R4, R13.reuse, UR4, R2 ;  /* 0x000000040d047c24 */ /* 0x041fe4000f8e0202 */
[----:B------:R-:W-:-:S03]  /*0370*/  IMAD R27, R13, UR4, R0 ;  /* 0x000000040d1b7c24 */ /* 0x000fc6000f8e0200 */
[----:B------:R-:W-:Y:S02]  /*0380*/  VIMNMX R15, PT, PT, R5, R4, !PT ;  /* 0x00000004050f7248 */ /* 0x000fe40007fe0100 */
[----:B------:R-:W-:Y:S02]  /*0390*/  VIMNMX R19, PT, PT, R6, R27, !PT ;  /* 0x0000001b06137248 */ /* 0x000fe40007fe0100 */
[-C--:B------:R-:W-:Y:S02]  /*03a0*/  ISETP.GE.AND P0, PT, R15, R12.reuse, PT ;  /* 0x0000000c0f00720c */ /* 0x080fe40003f06270 */
[----:B------:R-:W-:-:S11]  /*03b0*/  ISETP.GE.AND P1, PT, R19, R12, PT ;  /* 0x0000000c1300720c */ /* 0x000fd60003f26270 */
[----:B------:R-:W0:Y:S01]  /*03c0*/  @!P0 LDC.64 R22, c[0x0][0x380] ;  /* 0x0000e000ff168b82 */ /* 0x000e220000000a00 */
[-C--:B------:R-:W-:Y:S02]  /*03d0*/  @!P0 IMAD R19, R5, R12.reuse, R4 ;  /* 0x0000000c05138224 */ /* 0x080fe400078e0204 */
[----:B------:R-:W-:-:S05]  /*03e0*/  @!P1 IMAD R27, R27, R12, R6 ;  /* 0x0000000c1b1b9224 */ /* 0x000fca00078e0206 */
[----:B------:R-:W1:Y:S01]  /*03f0*/  @!P1 LDC.64 R14, c[0x0][0x388] ;  /* 0x0000e200ff0e9b82 */ /* 0x000e620000000a00 */
[----:B0-----:R-:W-:Y:S01]  /*0400*/  @!P0 IMAD.WIDE R22, R19, 0x8, R22 ;  /* 0x0000000813168825 */ /* 0x001fe200078e0216 */
[----:B------:R-:W-:-:S04]  /*0410*/  CS2R R18, SRZ ;  /* 0x0000000000127805 */ /* 0x000fc8000001ff00 */
[----:B------:R-:W2:Y:S01]  /*0420*/  @!P0 LDG.E.64 R24, desc[UR6][R22.64] ;  /* 0x0000000616188981 */ /* 0x000ea2000c1e1b00 */
[----:B-1----:R-:W-:-:S05]  /*0430*/  @!P1 IMAD.WIDE R14, R27, 0x8, R14 ;  /* 0x000000081b0e9825 */ /* 0x002fca00078e020e */
[----:B------:R-:W3:Y:S01]  /*0440*/  @!P1 LDG.E.64 R18, desc[UR6][R14.64] ;  /* 0x000000060e129981 */ /* 0x000ee2000c1e1b00 */
[----:B------:R-:W-:Y:S02]  /*0450*/  ISETP.GE.AND P1, PT, R13, 0x1, PT ;  /* 0x000000010d00780c */ /* 0x000fe40003f26270 */
[----:B------:R-:W-:Y:S01]  /*0460*/  IADD3 R27, PT, PT, R7, R2, RZ ;  /* 0x00000002071b7210 */ /* 0x000fe20007ffe0ff */
[----:B------:R-:W-:-:S03]  /*0470*/  UIADD3 UR4, UPT, UPT, UR4, 0x1, URZ ;  /* 0x0000000104047890 */ /* 0x000fc6000fffe0ff */
[C---:B------:R-:W-:Y:S01]  /*0480*/  LEA R29, R27.reuse, UR5, 0x3 ;  /* 0x000000051b1d7c11 */ /* 0x040fe2000f8e18ff */
[----:B------:R-:W-:Y:S02]  /*0490*/  IMAD R27, R27, 0x8, R20 ;  /* 0x000000081b1b7824 */ /* 0x000fe400078e0214 */
[----:B------:R-:W-:Y:S02]  /*04a0*/  ISETP.NE.AND P0, PT, R3, UR4, PT ;  /* 0x0000000403007c0c */ /* 0x000fe4000bf05270 */
[----:B--2---:R0:W-:Y:S04]  /*04b0*/  STS.64 [R29], R24 ;  /* 0x000000181d007388 */ /* 0x0041e80000000a00 */
[----:B---3--:R0:W-:Y:S01]  /*04c0*/  STS.64 [R27], R18 ;  /* 0x000000121b007388 */ /* 0x0081e20000000a00 */
[----:B------:R-:W-:Y:S06]  /*04d0*/  BAR.SYNC.DEFER_BLOCKING 0x0 ;  /* 0x0000000000007b1d */ /* 0x000fec0000010000 */
[----:B------:R-:W-:Y:S05]  /*04e0*/  @!P1 BRA `(.L_x_1) ;  /* 0x0000000400789947 */ /* 0x000fea0003800000 */
[----:B------:R-:W-:Y:S01]  /*04f0*/  ISETP.GE.U32.AND P1, PT, R13, 0x8, PT ;  /* 0x000000080d00780c */ /* 0x000fe20003f26070 */
[----:B------:R-:W-:-:S12]  /*0500*/  IMAD.MOV.U32 R4, RZ, RZ, RZ ;  /* 0x000000ffff047224 */ /* 0x000fd800078e00ff */
[----:B------:R-:W-:Y:S05]  /*0510*/  @!P1 BRA `(.L_x_2) ;  /* 0x0000000000a49947 */ /* 0x000fea0003800000 */
[----:B------:R-:W-:Y:S01]  /*0520*/  LEA R22, R7, UR5, 0x3 ;  /* 0x0000000507167c11 */ /* 0x000fe2000f8e18ff */
[----:B------:R-:W-:Y:S01]  /*0530*/  IMAD.MOV.U32 R23, RZ, RZ, R11 ;  /* 0x000000ffff177224 */ /* 0x000fe200078e000b */
[----:B------:R-:W-:-:S03]  /*0540*/  MOV R4, R21 ;  /* 0x0000001500047202 */ /* 0x000fc60000000f00 */
[----:B------:R-:W-:-:S07]  /*0550*/  VIADD R22, R22, 0x20 ;  /* 0x0000002016167836 */ /* 0x000fce0000000000 */
.L_x_3:
[----:B------:R-:W-:Y:S01]  /*0560*/  LDS.64 R14, [R22+-0x20] ;  /* 0xffffe000160e7984 */ /* 0x000fe20000000a00 */
[----:B------:R-:W-:Y:S01]  /*0570*/  LEA R26, R13, R4, 0x3 ;  /* 0x000000040d1a7211 */ /* 0x000fe200078e18ff */
[----:B------:R-:W-:Y:S02]  /*0580*/  VIADD R23, R23, 0x8 ;  /* 0x0000000817177836 */ /* 0x000fe40000000000 */
[----:B0-----:R0:W1:Y:S02]  /*0590*/  LDS.64 R18, [R4] ;  /* 0x0000000004127984 */ /* 0x0010640000000a00 */
[----:B------:R-:W-:Y:S01]  /*05a0*/  IMAD R24, R13, 0x8, R26 ;  /* 0x000000080d187824 */ /* 0x000fe200078e021a */
[----:B------:R-:W-:-:S03]  /*05b0*/  ISETP.NE.AND P1, PT, R23, RZ, PT ;  /* 0x000000ff1700720c */ /* 0x000fc60003f25270 */
[C---:B------:R-:W-:Y:S02]  /*05c0*/  IMAD R25, R13.reuse, 0x8, R24 ;  /* 0x000000080d197824 */ /* 0x040fe400078e0218 */
[----:B0-----:R-:W-:-:S03]  /*05d0*/  IMAD R4, R13, 0x40, R4 ;  /* 0x000000400d047824 */ /* 0x001fc600078e0204 */
[C---:B------:R-:W-:Y:S01]  /*05e0*/  LEA R28, R13.reuse, R25, 0x3 ;  /* 0x000000190d1c7211 */ /* 0x040fe200078e18ff */
[----:B-1----:R-:W-:Y:S01]  /*05f0*/  DFMA R18, R14, R18, R16 ;  /* 0x000000120e12722b */ /* 0x002fe20000000010 */
[----:B------:R-:W-:Y:S04]  /*0600*/  LDS.64 R14, [R22+-0x18] ;  /* 0xffffe800160e7984 */ /* 0x000fe80000000a00 */
[----:B------:R0:W1:Y:S02]  /*0610*/  LDS.64 R16, [R26] ;  /* 0x000000001a107984 */ /* 0x0000640000000a00 */
[C---:B0-----:R-:W-:Y:S01]  /*0620*/  IMAD R26, R13.reuse, 0x8, R28 ;  /* 0x000000080d1a7824 */ /* 0x041fe200078e021c */
[----:B-1----:R-:W-:Y:S01]  /*0630*/  DFMA R16, R14, R16, R18 ;  /* 0x000000100e10722b */ /* 0x002fe20000000012 */
[----:B------:R-:W-:Y:S04]  /*0640*/  LDS.64 R14, [R22+-0x10] ;  /* 0xfffff000160e7984 */ /* 0x000fe80000000a00 */
[----:B------:R0:W1:Y:S02]  /*0650*/  LDS.64 R18, [R24] ;  /* 0x0000000018127984 */ /* 0x0000640000000a00 */
[C---:B0-----:R-:W-:Y:S01]  /*0660*/  IMAD R24, R13.reuse, 0x8, R26 ;  /* 0x000000080d187824 */ /* 0x041fe200078e021a */
[----:B-1----:R-:W-:Y:S01]  /*0670*/  DFMA R18, R14, R18, R16 ;  /* 0x000000120e12722b */ /* 0x002fe20000000010 */
[----:B------:R-:W-:Y:S04]  /*0680*/  LDS.64 R14, [R22+-0x8] ;  /* 0xfffff800160e7984 */ /* 0x000fe80000000a00 */
[----:B------:R0:W1:Y:S02]  /*0690*/  LDS.64 R16, [R25] ;  /* 0x0000000019107984 */ /* 0x0000640000000a00 */
[----:B0-----:R-:W-:Y:S01]  /*06a0*/  LEA R25, R13, R24, 0x3 ;  /* 0x000000180d197211 */ /* 0x001fe200078e18ff */
[----:B-1----:R-:W-:Y:S01]  /*06b0*/  DFMA R16, R14, R16, R18 ;  /* 0x000000100e10722b */ /* 0x002fe20000000012 */
[----:B------:R-:W-:Y:S04]  /*06c0*/  LDS.64 R14, [R22] ;  /* 0x00000000160e7984 */ /* 0x000fe80000000a00 */
[----:B------:R-:W0:Y:S03]  /*06d0*/  LDS.64 R18, [R28] ;  /* 0x000000001c127984 */ /* 0x000e260000000a00 */
[----:B0-----:R-:W-:Y:S01]  /*06e0*/  DFMA R18, R14, R18, R16 ;  /* 0x000000120e12722b */ /* 0x001fe20000000010 */
[----:B------:R-:W-:Y:S04]  /*06f0*/  LDS.64 R14, [R22+0x8] ;  /* 0x00000800160e7984 */ /* 0x000fe80000000a00 */
[----:B------:R-:W0:Y:S03]  /*0700*/  LDS.64 R16, [R26] ;  /* 0x000000001a107984 */ /* 0x000e260000000a00 */
[----:B0-----:R-:W-:Y:S01]  /*0710*/  DFMA R14, R14, R16, R18 ;  /* 0x000000100e0e722b */ /* 0x001fe20000000012 */
[----:B------:R-:W-:Y:S04]  /*0720*/  LDS.64 R16, [R22+0x10] ;  /* 0x0000100016107984 */ /* 0x000fe80000000a00 */
[----:B------:R-:W0:Y:S03]  /*0730*/  LDS.64 R18, [R24] ;  /* 0x0000000018127984 */ /* 0x000e260000000a00 */
[----:B0-----:R-:W-:-:S02]  /*0740*/  DFMA R18, R16, R18, R14 ;  /* 0x000000121012722b */ /* 0x001fc4000000000e */
[----:B------:R0:W-:Y:S04]  /*0750*/  LDS.64 R14, [R22+0x18] ;  /* 0x00001800160e7984 */ /* 0x0001e80000000a00 */
[----:B------:R-:W1:Y:S01]  /*0760*/  LDS.64 R16, [R25] ;  /* 0x0000000019107984 */ /* 0x000e620000000a00 */
[----:B0-----:R-:W-:Y:S01]  /*0770*/  IADD3 R22, PT, PT, R22, 0x40, RZ ;  /* 0x0000004016167810 */ /* 0x001fe20007ffe0ff */
[----:B-1----:R-:W-:Y:S01]  /*0780*/  DFMA R16, R14, R16, R18 ;  /* 0x000000100e10722b */ /* 0x002fe20000000012 */
[----:B------:R-:W-:Y:S10]  /*0790*/  @P1 BRA `(.L_x_3) ;  /* 0xfffffffc00701947 */ /* 0x000ff4000383ffff */
[----:B------:R-:W-:-:S07]  /*07a0*/  IMAD.MOV.U32 R4, RZ, RZ, R9 ;  /* 0x000000ffff047224 */ /* 0x000fce00078e0009 */
.L_x_2:
[----:B------:R-:W-:-:S13]  /*07b0*/  ISETP.NE.AND P1, PT, R8, RZ, PT ;  /* 0x000000ff0800720c */ /* 0x000fda0003f25270 */
[----:B------:R-:W-:Y:S05]  /*07c0*/  @!P1 BRA `(.L_x_1) ;  /* 0x0000000000c09947 */ /* 0x000fea0003800000 */
[----:B------:R-:W-:Y:S01]  /*07d0*/  VIADD R14, R8, 0xffffffff ;  /* 0xffffffff080e7836 */ /* 0x000fe20000000000 */
[----:B------:R-:W-:-:S04]  /*07e0*/  ISETP.NE.AND P2, PT, R10, RZ, PT ;  /* 0x000000ff0a00720c */ /* 0x000fc80003f45270 */
[----:B------:R-:W-:-:S13]  /*07f0*/  ISETP.GE.U32.AND P1, PT, R14, 0x3, PT ;  /* 0x000000030e00780c */ /* 0x000fda0003f26070 */
[----:B------:R-:W-:Y:S05]  /*0800*/  @!P1 BRA `(.L_x_4) ;  /* 0x0000000000509947 */ /* 0x000fea0003800000 */
[----:B------:R-:W-:Y:S01]  /*0810*/  IADD3 R26, PT, PT, R7, R4, RZ ;  /* 0x00000004071a7210 */ /* 0x000fe20007ffe0ff */
[C---:B------:R-:W-:Y:S02]  /*0820*/  IMAD R15, R4.reuse, R13, R2 ;  /* 0x0000000d040f7224 */ /* 0x040fe400078e0202 */
[----:B------:R-:W-:Y:S01]  /*0830*/  VIADD R4, R4, 0x4 ;  /* 0x0000000404047836 */ /* 0x000fe20000000000 */
[----:B------:R-:W-:Y:S01]  /*0840*/  LEA R26, R26, UR5, 0x3 ;  /* 0x000000051a1a7c11 */ /* 0x000fe2000f8e18ff */
[----:B------:R-:W-:-:S04]  /*0850*/  IMAD R28, R15, 0x8, R20 ;  /* 0x000000080f1c7824 */ /* 0x000fc800078e0214 */
[----:B0-----:R-:W-:Y:S01]  /*0860*/  LDS.64 R18, [R26] ;  /* 0x000000001a127984 */ /* 0x001fe20000000a00 */
[----:B------:R-:W-:-:S03]  /*0870*/  IMAD R27, R13, 0x8, R28 ;  /* 0x000000080d1b7824 */ /* 0x000fc600078e021c */
[----:B------:R-:W0:Y:S02]  /*0880*/  LDS.64 R14, [R28] ;  /* 0x000000001c0e7984 */ /* 0x000e240000000a00 */
[----:B------:R-:W-:Y:S02]  /*0890*/  LEA R29, R13, R27, 0x3 ;  /* 0x0000001b0d1d7211 */ /* 0x000fe400078e18ff */
[----:B------:R-:W-:Y:S04]  /*08a0*/  LDS.64 R24, [R27] ;  /* 0x000000001b187984 */ /* 0x000fe80000000a00 */
[----:B------:R-:W-:Y:S01]  /*08b0*/  LDS.64 R22, [R26+0x10] ;  /* 0x000010001a167984 */ /* 0x000fe20000000a00 */
[----:B0-----:R-:W-:-:S03]  /*08c0*/  DFMA R16, R18, R14, R16 ;  /* 0x0000000e1210722b */ /* 0x001fc60000000010 */
[----:B------:R-:W0:Y:S04]  /*08d0*/  LDS.64 R14, [R26+0x8] ;  /* 0x000008001a0e7984 */ /* 0x000e280000000a00 */
[----:B------:R-:W1:Y:S01]  /*08e0*/  LDS.64 R18, [R29] ;  /* 0x000000001d127984 */ /* 0x000e620000000a00 */
[----:B0-----:R-:W-:Y:S01]  /*08f0*/  DFMA R24, R14, R24, R16 ;  /* 0x000000180e18722b */ /* 0x001fe20000000010 */
[----:B------:R-:W-:Y:S02]  /*0900*/  IMAD R16, R13, 0x8, R29 ;  /* 0x000000080d107824 */ /* 0x000fe400078e021d */
[----:B------:R-:W-:Y:S04]  /*0910*/  LDS.64 R14, [R26+0x18] ;  /* 0x000018001a0e7984 */ /* 0x000fe80000000a00 */
[----:B------:R-:W0:Y:S01]  /*0920*/  LDS.64 R16, [R16] ;  /* 0x0000000010107984 */ /* 0x000e220000000a00 */
[----:B-1----:R-:W-:-:S08]  /*0930*/  DFMA R18, R22, R18, R24 ;  /* 0x000000121612722b */ /* 0x002fd00000000018 */
[----:B0-----:R-:W-:-:S11]  /*0940*/  DFMA R16, R14, R16, R18 ;  /* 0x000000100e10722b */ /* 0x001fd60000000012 */
.L_x_4:
[----:B------:R-:W-:Y:S05]  /*0950*/  @!P2 BRA `(.L_x_1) ;  /* 0x00000000005ca947 */ /* 0x000fea0003800000 */
[----:B------:R-:W-:Y:S02]  /*0960*/  ISETP.NE.AND P1, PT, R10, 0x1, PT ;  /* 0x000000010a00780c */ /* 0x000fe40003f25270 */
[----:B------:R-:W-:-:S11]  /*0970*/  LOP3.LUT P2, RZ, R13, 0x1, RZ, 0xc0, !PT ;  /* 0x000000010dff7812 */ /* 0x000fd6000784c0ff */
[----:B------:R-:W-:Y:S05]  /*0980*/  @!P1 BRA `(.L_x_5) ;  /* 0x0000000000309947 */ /* 0x000fea0003800000 */
[----:B------:R-:W-:Y:S01]  /*0990*/  IADD3 R14, PT, PT, R7, R4, RZ ;  /* 0x00000004070e7210 */ /* 0x000fe20007ffe0ff */
[C---:B------:R-:W-:Y:S01]  /*09a0*/  IMAD R15, R4.reuse, R13, R2 ;  /* 0x0000000d040f7224 */ /* 0x040fe200078e0202 */
[----:B------:R-:W-:Y:S02]  /*09b0*/  IADD3 R4, PT, PT, R4, 0x2, RZ ;  /* 0x0000000204047810 */ /* 0x000fe40007ffe0ff */
[----:B------:R-:W-:Y:S01]  /*09c0*/  LEA R26, R14, UR5, 0x3 ;  /* 0x000000050e1a7c11 */ /* 0x000fe2000f8e18ff */
[----:B------:R-:W-:-:S04]  /*09d0*/  IMAD R28, R15, 0x8, R20 ;  /* 0x000000080f1c7824 */ /* 0x000fc800078e0214 */
[----:B0-----:R-:W-:Y:S01]  /*09e0*/  LDS.64 R24, [R26] ;  /* 0x000000001a187984 */ /* 0x001fe20000000a00 */
[----:B------:R-:W-:-:S03]  /*09f0*/  IMAD R14, R13, 0x8, R28 ;  /* 0x000000080d0e7824 */ /* 0x000fc600078e021c */
[----:B------:R-:W0:Y:S04]  /*0a00*/  LDS.64 R22, [R28] ;  /* 0x000000001c167984 */ /* 0x000e280000000a00 */
[----:B------:R-:W-:Y:S04]  /*0a10*/  LDS.64 R18, [R26+0x8] ;  /* 0x000008001a127984 */ /* 0x000fe80000000a00 */
[----:B------:R-:W1:Y:S01]  /*0a20*/  LDS.64 R14, [R14] ;  /* 0x000000000e0e7984 */ /* 0x000e620000000a00 */
[----:B0-----:R-:W-:-:S08]  /*0a30*/  DFMA R16, R24, R22, R16 ;  /* 0x000000161810722b */ /* 0x001fd00000000010 */
[----:B-1----:R-:W-:-:S11]  /*0a40*/  DFMA R16, R18, R14, R16 ;  /* 0x0000000e1210722b */ /* 0x002fd60000000010 */
.L_x_5:
[----:B------:R-:W-:Y:S05]  /*0a50*/  @!P2 BRA `(.L_x_1) ;  /* 0x00000000001ca947 */ /* 0x000fea0003800000 */
[----:B------:R-:W-:Y:S02]  /*0a60*/  IMAD R13, R4, R13, R2 ;  /* 0x0000000d040d7224 */ /* 0x000fe400078e0202 */
[----:B------:R-:W-:-:S03]  /*0a70*/  IMAD.IADD R4, R7, 0x1, R4 ;  /* 0x0000000107047824 */ /* 0x000fc600078e0204 */
[----:B------:R-:W-:Y:S02]  /*0a80*/  LEA R13, R13, R20, 0x3 ;  /* 0x000000140d0d7211 */ /* 0x000fe400078e18ff */
[----:B------:R-:W-:-:S03]  /*0a90*/  LEA R4, R4, UR5, 0x3 ;  /* 0x0000000504047c11 */ /* 0x000fc6000f8e18ff */
[----:B------:R-:W-:Y:S04]  /*0aa0*/  LDS.64 R14, [R13] ;  /* 0x000000000d0e7984 */ /* 0x000fe80000000a00 */
[----:B0-----:R-:W0:Y:S02]  /*0ab0*/  LDS.64 R18, [R4] ;  /* 0x0000000004127984 */ /* 0x001e240000000a00 */
[----:B0-----:R-:W-:-:S11]  /*0ac0*/  DFMA R16, R18, R14, R16 ;  /* 0x0000000e1210722b */ /* 0x001fd60000000010 */
.L_x_1:
[----:B------:R-:W-:Y:S06]  /*0ad0*/  BAR.SYNC.DEFER_BLOCKING 0x0 ;  /* 0x0000000000007b1d */ /* 0x000fec0000010000 */
[----:B------:R-:W-:Y:S05]  /*0ae0*/  @P0 BRA `(.L_x_6) ;  /* 0xfffffff800140947 */ /* 0x000fea000383ffff */
.L_x_0:
[----:B------:R-:W-:-:S04]  /*0af0*/  VIMNMX R3, PT, PT, R5, R6, !PT ;  /* 0x0000000605037248 */ /* 0x000fc80007fe0100 */
[----:B------:R-:W-:-:S13]  /*0b00*/  ISETP.GE.AND P0, PT, R3, R12, PT ;  /* 0x0000000c0300720c */ /* 0x000fda0003f06270 */
[----:B------:R-:W-:Y:S05]  /*0b10*/  @P0 EXIT ;  /* 0x000000000000094d */ /* 0x000fea0003800000 */
[----:B------:R-:W1:Y:S01]  /*0b20*/  LDC.64 R2, c[0x0][0x390] ;  /* 0x0000e400ff027b82 */ /* 0x000e620000000a00 */
[----:B------:R-:W-:-:S04]  /*0b30*/  IMAD R5, R5, R12, R6 ;  /* 0x0000000c05057224 */ /* 0x000fc800078e0206 */
[----:B-1----:R-:W-:-:S05]  /*0b40*/  IMAD.WIDE R2, R5, 0x8, R2 ;  /* 0x0000000805027825 */ /* 0x002fca00078e0202 */
[----:B------:R-:W-:Y:S01]  /*0b50*/  STG.E.64 desc[UR6][R2.64], R16 ;  /* 0x0000001002007986 */ /* 0x000fe2000c101b06 */
[----:B------:R-:W-:Y:S05]  /*0b60*/  EXIT ;  /* 0x000000000000794d */ /* 0x000fea0003800000 */
.L_x_7:
[----:B------:R-:W-:-:S00]  /*0b70*/  BRA `(.L_x_7) ;  /* 0xfffffffc00fc7947 */ /* 0x000fc0000383ffff */
[----:B------:R-:W-:-:S00]  /*0b80*/  NOP ;  /* 0x0000000000007918 */ /* 0x000fc00000000000 */
[----:B------:R-:W-:-:S00]  /*0b90*/  NOP ;  /* 0x0000000000007918 */ /* 0x000fc00000000000 */
[----:B------:R-:W-:-:S00]  /*0ba0*/  NOP ;  /* 0x0000000000007918 */ /* 0x000fc00000000000 */
[----:B------:R-:W-:-:S00]  /*0bb0*/  NOP ;  /* 0x0000000000007918 */ /* 0x000fc00000000000 */
[----:B------:R-:W-:-:S00]  /*0bc0*/  NOP ;  /* 0x0000000000007918 */ /* 0x000fc00000000000 */
[----:B------:R-:W-:-:S00]  /*0bd0*/  NOP ;  /* 0x0000000000007918 */ /* 0x000fc00000000000 */
[----:B------:R-:W-:-:S00]  /*0be0*/  NOP ;  /* 0x0000000000007918 */ /* 0x000fc00000000000 */
[----:B------:R-:W-:-:S00]  /*0bf0*/  NOP ;  /* 0x0000000000007918 */ /* 0x000fc00000000000 */
.L_x_13:


//--------------------- .text._Z17gemm_kernel_naivePKdS0_Pdi --------------------------
	.section	.text._Z17gemm_kernel_naivePKdS0_Pdi,"ax",@progbits
	.align	128
        .global         _Z17gemm_kernel_naivePKdS0_Pdi
        .type           _Z17gemm_kernel_naivePKdS0_Pdi,@function
        .size           _Z17gemm_kernel_naivePKdS0_Pdi,(.L_x_14 - _Z17gemm_kernel_naivePKdS0_Pdi)
        .other          _Z17gemm_kernel_naivePKdS0_Pdi,@"STO_CUDA_ENTRY STV_DEFAULT"
_Z17gemm_kernel_naivePKdS0_Pdi:
.text._Z17gemm_kernel_naivePKdS0_Pdi:
[----:B------:R-:W-:Y:S01]  /*0000*/  LDC R1, c[0x0][0x37c] ;  /* 0x0000df00ff017b82 */ /* 0x000fe20000000800 */
[----:B------:R-:W0:Y:S07]  /*0010*/  S2R R0, SR_TID.Y ;  /* 0x0000000000007919 */ /* 0x000e2e0000002200 */
[----:B------:R-:W0:Y:S01]  /*0020*/  S2UR UR4, SR_CTAID.Y ;  /* 0x00000000000479c3 */ /* 0x000e220000002600 */
[----:B------:R-:W1:Y:S01]  /*0030*/  LDCU UR18, c[0x0][0x398] ;  /* 0x00007300ff1277ac */ /* 0x000e620008000800 */
[----:B------:R-:W2:Y:S06]  /*0040*/  S2R R3, SR_TID.X ;  /* 0x0000000000037919 */ /* 0x000eac0000002100 */
[----:B------:R-:W0:Y:S08]  /*0050*/  LDC R21, c[0x0][0x364] ;  /* 0x0000d900ff157b82 */ /* 0x000e300000000800 */
[----:B------:R-:W2:Y:S08]  /*0060*/  S2UR UR5, SR_CTAID.X ;  /* 0x00000000000579c3 */ /* 0x000eb00000002500 */
[----:B------:R-:W2:Y:S01]  /*0070*/  LDC R2, c[0x0][0x360] ;  /* 0x0000d800ff027b82 */ /* 0x000ea20000000800 */
[----:B0-----:R-:W-:-:S02]  /*0080*/  IMAD R21, R21, UR4, R0 ;  /* 0x0000000415157c24 */ /* 0x001fc4000f8e0200 */
[----:B--2---:R-:W-:-:S05]  /*0090*/  IMAD R0, R2, UR5, R3 ;  /* 0x0000000502007c24 */ /* 0x004fca000f8e0203 */
[----:B------:R-:W-:-:S04]  /*00a0*/  VIMNMX R2, PT, PT, R21, R0, !PT ;  /* 0x0000000015027248 */ /* 0x000fc80007fe0100 */
[----:B-1----:R-:W-:-:S13]  /*00b0*/  ISETP.GE.AND P0, PT, R2, UR18, PT ;  /* 0x0000001202007c0c */ /* 0x002fda000bf06270 */
[----:B------:R-:W-:Y:S05]  /*00c0*/  @P0 EXIT ;  /* 0x000000000000094d */ /* 0x000fea0003800000 */
[----:B------:R-:W-:Y:S02]  /*00d0*/  UISETP.GE.U32.AND UP0, UPT, UR18, 0x8, UPT ;  /* 0x000000081200788c */ /* 0x000fe4000bf06070 */
[----:B------:R-:W-:Y:S01]  /*00e0*/  IMAD R21, R21, UR18, RZ ;  /* 0x0000001215157c24 */ /* 0x000fe2000f8e02ff */
[----:B------:R-:W-:Y:S01]  /*00f0*/  CS2R R12, SRZ ;  /* 0x00000000000c7805 */ /* 0x000fe2000001ff00 */
[----:B------:R-:W0:Y:S01]  /*0100*/  LDCU.64 UR16, c[0x0][0x358] ;  /* 0x00006b00ff1077ac */ /* 0x000e220008000a00 */
[----:B------:R-:W-:-:S04]  /*0110*/  UMOV UR4, URZ ;  /* 0x000000ff00047c82 */ /* 0x000fc80008000000 */
[----:B------:R-:W-:Y:S05]  /*0120*/  BRA.U !UP0, `(.L_x_8) ;  /* 0x0000000508147547 */ /* 0x000fea000b800000 */
[----:B------:R-:W1:Y:S01]  /*0130*/  LDCU.128 UR20, c[0x0][0x380] ;  /* 0x00007000ff1477ac */ /* 0x000e620008000c00 */
[----:B------:R-:W-:Y:S01]  /*0140*/  IMAD.MOV.U32 R20, RZ, RZ, R0 ;  /* 0x000000ffff147224 */ /* 0x000fe200078e0000 */
[----:B------:R-:W-:Y:S01]  /*0150*/  CS2R R12, SRZ ;  /* 0x00000000000c7805 */ /* 0x000fe2000001ff00 */
[----:B------:R-:W-:-:S04]  /*0160*/  ULOP3.LUT UR4, UR18, 0x7ffffff8, URZ, 0xc0, !UPT ;  /* 0x7ffffff812047892 */ /* 0x000fc8000f8ec0ff */
[----:B------:R-:W-:Y:S01]  /*0170*/  UIADD3 UR4, UPT, UPT, -UR4, URZ, URZ ;  /* 0x000000ff04047290 */ /* 0x000fe2000fffe1ff */
[----:B-1----:R-:W-:Y:S01]  /*0180*/  MOV R2, UR20 ;  /* 0x0000001400027c02 */ /* 0x002fe20008000f00 */
[----:B------:R-:W-:Y:S01]  /*0190*/  IMAD.U32 R3, RZ, RZ, UR21 ;  /* 0x00000015ff037e24 */ /* 0x000fe2000f8e00ff */
[----:B------:R-:W-:Y:S02]  /*01a0*/  UIMAD.WIDE UR6, UR18, 0x18, UR22 ;  /* 0x00000018120678a5 */ /* 0x000fe4000f8e0216 */
[----:B------:R-:W-:Y:S01]  /*01b0*/  UIMAD.WIDE UR8, UR18, 0x20, UR22 ;  /* 0x00000020120878a5 */ /* 0x000fe2000f8e0216 */
[----:B------:R-:W-:Y:S01]  /*01c0*/  IMAD.WIDE.U32 R2, R21, 0x8, R2 ;  /* 0x0000000815027825 */ /* 0x000fe200078e0002 */
[----:B------:R-:W-:Y:S02]  /*01d0*/  UIMAD.WIDE UR10, UR18, 0x28, UR22 ;  /* 0x00000028120a78a5 */ /* 0x000fe4000f8e0216 */
[----:B------:R-:W-:Y:S01]  /*01e0*/  UIMAD.WIDE UR12, UR18, 0x30, UR22 ;  /* 0x00000030120c78a5 */ /* 0x000fe2000f8e0216 */
[----:B------:R-:W-:Y:S01]  /*01f0*/  IADD3 R8, P0, PT, R2, 0x20, RZ ;  /* 0x0000002002087810 */ /* 0x000fe20007f1e0ff */
[----:B------:R-:W-:-:S03]  /*0200*/  UIMAD.WIDE UR14, UR18, 0x38, UR22 ;  /* 0x00000038120e78a5 */ /* 0x000fc6000f8e0216 */
[----:B------:R-:W-:-:S09]  /*0210*/  IADD3.X R9, PT, PT, RZ, R3, RZ, P0, !PT ;  /* 0x00000003ff097210 */ /* 0x000fd200007fe4ff */
.L_x_9:
[----:B------:R-:W-:Y:S01]  /*0220*/  HFMA2 R23, -RZ, RZ, 0, 4.76837158203125e-07 ;  /* 0x00000008ff177431 */ /* 0x000fe200000001ff */
[----:B------:R-:W-:Y:S01]  /*0230*/  UIMAD.WIDE UR24, UR18, 0x8, UR22 ;  /* 0x00000008121878a5 */ /* 0x000fe2000f8e0216 */
[----:B------:R-:W-:Y:S01]  /*0240*/  IMAD.MOV.U32 R2, RZ, RZ, R8 ;  /* 0x000000ffff027224 */ /* 0x000fe200078e0008 */
[----:B------:R-:W-:Y:S01]  /*0250*/  MOV R3, R9 ;  /* 0x0000000900037202 */ /* 0x000fe20000000f00 */
[----:B------:R-:W-:-:S03]  /*0260*/  UIMAD.WIDE UR20, UR18, 0x10, UR22 ;  /* 0x00000010121478a5 */ /* 0x000fc6000f8e0216 */
[----:B------:R-:W-:Y:S01]  /*0270*/  MOV R19, UR25 ;  /* 0x0000001900137c02 */ /* 0x000fe20008000f00 */
[----:B------:R-:W-:Y:S01]  /*0280*/  IMAD.U32 R18, RZ, RZ, UR24 ;  /* 0x00000018ff127e24 */ /* 0x000fe2000f8e00ff */
[----:B0-----:R-:W2:Y:S01]  /*0290*/  LDG.E.64 R24, desc[UR16][R2.64+-0x20] ;  /* 0xffffe01002187981 */ /* 0x001ea2000c1e1b00 */
[C---:B------:R-:W-:Y:S01]  /*02a0*/  IMAD.WIDE R22, R20.reuse, R23, UR22 ;  /* 0x0000001614167e25 */ /* 0x040fe2000f8e0217 */
[----:B------:R-:W-:Y:S02]  /*02b0*/  MOV R16, UR20 ;  /* 0x0000001400107c02 */ /* 0x000fe40008000f00 */
[----:B------:R-:W3:Y:S01]  /*02c0*/  LDG.E.64 R10, desc[UR16][R2.64+-0x18] ;  /* 0xffffe810020a7981 */ /* 0x000ee2000c1e1b00 */
[----:B------:R-:W-:-:S03]  /*02d0*/  IMAD.WIDE R18, R20, 0x8, R18 ;  /* 0x0000000814127825 */ /* 0x000fc600078e0212 */
[----:B------:R-:W2:Y:S01]  /*02e0*/  LDG.E.64 R22, desc[UR16][R22.64] ;  /* 0x0000001016167981 */ /* 0x000ea2000c1e1b00 */
[----:B------:R-:W-:-:S03]  /*02f0*/  IMAD.U32 R17, RZ, RZ, UR21 ;  /* 0x00000015ff117e24 */ /* 0x000fc6000f8e00ff */
[----:B------:R-:W3:Y:S01]  /*0300*/  LDG.E.64 R18, desc[UR16][R18.64] ;  /* 0x0000001012127981 */ /* 0x000ee2000c1e1b00 */
[----:B------:R-:W-:-:S04]  /*0310*/  IMAD.WIDE R16, R20, 0x8, R16 ;  /* 0x0000000814107825 */ /* 0x000fc800078e0210 */
[----:B------:R-:W-:Y:S01]  /*0320*/  HFMA2 R9, -RZ, RZ, 0, 4.76837158203125e-07 ;  /* 0x00000008ff097431 */ /* 0x000fe200000001ff */
[----:B------:R-:W4:Y:S04]  /*0330*/  LDG.E.64 R14, desc[UR16][R2.64+-0x10] ;  /* 0xfffff010020e7981 */ /* 0x000f28000c1e1b00 */
[----:B------:R-:W4:Y:S01]  /*0340*/  LDG.E.64 R16, desc[UR16][R16.64] ;  /* 0x0000001010107981 */ /* 0x000f22000c1e1b00 */
[----:B------:R-:W-:-:S03]  /*0350*/  IMAD.WIDE R8, R20, R9, UR6 ;  /* 0x0000000614087e25 */ /* 0x000fc6000f8e0209 */
[----:B------:R-:W5:Y:S04]  /*0360*/  LDG.E.64 R6, desc[UR16][R2.64+-0x8] ;  /* 0xfffff81002067981 */ /* 0x000f68000c1e1b00 */
[----:B------:R-:W5:Y:S01]  /*0370*/  LDG.E.64 R8, desc[UR16][R8.64] ;  /* 0x0000001008087981 */ /* 0x000f62000c1e1b00 */
[----:B------:R-:W-:-:S05]  /*0380*/  MOV R5, 0x8 ;  /* 0x0000000800057802 */ /* 0x000fca0000000f00 */
[----:B------:R-:W-:-:S06]  /*0390*/  IMAD.WIDE R4, R20, R5, UR8 ;  /* 0x0000000814047e25 */ /* 0x000fcc000f8e0205 */
[----:B------:R-:W5:Y:S01]  /*03a0*/  LDG.E.64 R4, desc[UR16][R4.64] ;  /* 0x0000001004047981 */ /* 0x000f62000c1e1b00 */
[----:B--2---:R-:W-:Y:S01]  /*03b0*/  DFMA R24, R24, R22, R12 ;  /* 0x000000161818722b */ /* 0x004fe2000000000c */
[----:B------:R-:W-:Y:S02]  /*03c0*/  IMAD.MOV.U32 R23, RZ, RZ, 0x8 ;  /* 0x00000008ff177424 */ /* 0x000fe400078e00ff */
[----:B------:R-:W2:Y:S02]  /*03d0*/  LDG.E.64 R12, desc[UR16][R2.64] ;  /* 0x00000010020c7981 */ /* 0x000ea4000c1e1b00 */
[----:B------:R-:W-:-:S03]  /*03e0*/  IMAD.WIDE R22, R20, R23, UR10 ;  /* 0x0000000a14167e25 */ /* 0x000fc6000f8e0217 */
[----:B---3--:R-:W-:Y:S01]  /*03f0*/  DFMA R18, R10, R18, R24 ;  /* 0x000000120a12722b */ /* 0x008fe20000000018 */
[----:B------:R-:W-:Y:S01]  /*0400*/  MOV R25, 0x8 ;  /* 0x0000000800197802 */ /* 0x000fe20000000f00 */
[----:B------:R-:W3:Y:S04]  /*0410*/  LDG.E.64 R10, desc[UR16][R2.64+0x8] ;  /* 0x00000810020a7981 */ /* 0x000ee8000c1e1b00 */
[----:B------:R-:W3:Y:S01]  /*0420*/  LDG.E.64 R22, desc[UR16][R22.64] ;  /* 0x0000001016167981 */ /* 0x000ee2000c1e1b00 */
[C---:B------:R-:W-:Y:S01]  /*0430*/  IMAD.WIDE R24, R20.reuse, R25, UR12 ;  /* 0x0000000c14187e25 */ /* 0x040fe2000f8e0219 */
[----:B----4-:R-:W-:Y:S01]  /*0440*/  DFMA R16, R14, R16, R18 ;  /* 0x000000100e10722b */ /* 0x010fe20000000012 */
[----:B------:R-:W-:Y:S01]  /*0450*/  MOV R19, 0x8 ;  /* 0x0000000800137802 */ /* 0x000fe20000000f00 */
[----:B------:R-:W4:Y:S04]  /*0460*/  LDG.E.64 R14, desc[UR16][R2.64+0x10] ;  /* 0x00001010020e7981 */ /* 0x000f28000c1e1b00 */
[----:B------:R-:W4:Y:S01]  /*0470*/  LDG.E.64 R24, desc[UR16][R24.64] ;  /* 0x0000001018187981 */ /* 0x000f22000c1e1b00 */
[----:B------:R-:W-:Y:S01]  /*0480*/  IMAD.WIDE R18, R20, R19, UR14 ;  /* 0x0000000e14127e25 */ /* 0x000fe2000f8e0213 */
[----:B-----5:R-:W-:-:S02]  /*0490*/  DFMA R8, R6, R8, R16 ;  /* 0x000000080608722b */ /* 0x020fc40000000010 */
[----:B------:R-:W5:Y:S04]  /*04a0*/  LDG.E.64 R6, desc[UR16][R2.64+0x18] ;  /* 0x0000181002067981 */ /* 0x000f68000c1e1b00 */
[----:B------:R-:W5:Y:S01]  /*04b0*/  LDG.E.64 R18, desc[UR16][R18.64] ;  /* 0x0000001012127981 */ /* 0x000f62000c1e1b00 */
[----:B------:R-:W-:-:S04]  /*04c0*/  UIADD3 UR4, UPT, UPT, UR4, 0x8, URZ ;  /* 0x0000000804047890 */ /* 0x000fc8000fffe0ff */
[----:B------:R-:W-:Y:S01]  /*04d0*/  UISETP.NE.AND UP0, UPT, UR4, URZ, UPT ;  /* 0x000000ff0400728c */ /* 0x000fe2000bf05270 */
[----:B--2---:R-:W-:-:S08]  /*04e0*/  DFMA R4, R12, R4, R8 ;  /* 0x000000040c04722b */ /* 0x004fd00000000008 */
[----:B---3--:R-:W-:-:S08]  /*04f0*/  DFMA R4, R10, R22, R4 ;  /* 0x000000160a04722b */ /* 0x008fd00000000004 */
[----:B----4-:R-:W-:Y:S01]  /*0500*/  DFMA R4, R14, R24, R4 ;  /* 0x000000180e04722b */ /* 0x010fe20000000004 */
[----:B------:R-:W-:-:S07]  /*0510*/  IADD3 R8, P0, PT, R2, 0x40, RZ ;  /* 0x0000004002087810 */ /* 0x000fce0007f1e0ff */
[----:B-----5:R-:W-:Y:S01]  /*0520*/  DFMA R12, R6, R18, R4 ;  /* 0x00000012060c722b */ /* 0x020fe20000000004 */
[----:B------:R-:W-:Y:S01]  /*0530*/  IMAD.U32 R5, RZ, RZ, UR18 ;  /* 0x00000012ff057e24 */ /* 0x000fe2000f8e00ff */
[----:B------:R-:W-:-:S04]  /*0540*/  IADD3.X R9, PT, PT, RZ, R3, RZ, P0, !PT ;  /* 0x00000003ff097210 */ /* 0x000fc800007fe4ff */
[----:B------:R-:W-:Y:S01]  /*0550*/  LEA R20, R5, R20, 0x3 ;  /* 0x0000001405147211 */ /* 0x000fe200078e18ff */
[----:B------:R-:W-:Y:S06]  /*0560*/  BRA.U UP0, `(.L_x_9) ;  /* 0xfffffffd002c7547 */ /* 0x000fec000b83ffff */
[----:B------:R-:W-:-:S12]  /*0570*/  ULOP3.LUT UR4, UR18, 0x7ffffff8, URZ, 0xc0, !UPT ;  /* 0x7ffffff812047892 */ /* 0x000fd8000f8ec0ff */
.L_x_8:
[----:B------:R-:W-:-:S04]  /*0580*/  ULOP3.LUT UR6, UR18, 0x7, URZ, 0xc0, !UPT ;  /* 0x0000000712067892 */ /* 0x000fc8000f8ec0ff */
[----:B------:R-:W-:-:S09]  /*0590*/  UISETP.NE.AND UP0, UPT, UR6, URZ, UPT ;  /* 0x000000ff0600728c */ /* 0x000fd2000bf05270 */
[----:B------:R-:W-:Y:S05]  /*05a0*/  BRA.U !UP0, `(.L_x_10) ;  /* 0x0000000508387547 */ /* 0x000fea000b800000 */
[----:B------:R-:W-:Y:S02]  /*05b0*/  UISETP.GE.U32.AND UP0, UPT, UR6, 0x4, UPT ;  /* 0x000000040600788c */ /* 0x000fe4000bf06070 */
[----:B------:R-:W-:-:S04]  /*05c0*/  ULOP3.LUT UR5, UR18, 0x3, URZ, 0xc0, !UPT ;  /* 0x0000000312057892 */ /* 0x000fc8000f8ec0ff */
[----:B------:R-:W-:-:S03]  /*05d0*/  UISETP.NE.AND UP1, UPT, UR5, URZ, UPT ;  /* 0x000000ff0500728c */ /* 0x000fc6000bf25270 */
[----:B------:R-:W-:Y:S08]  /*05e0*/  BRA.U !UP0, `(.L_x_11) ;  /* 0x00000001087c7547 */ /* 0x000ff0000b800000 */
[----:B------:R-:W1:Y:S01]  /*05f0*/  LDC.64 R10, c[0x0][0x380] ;  /* 0x0000e000ff0a7b82 */ /* 0x000e620000000a00 */
[----:B------:R-:W2:Y:S01]  /*0600*/  LDCU.64 UR6, c[0x0][0x380] ;  /* 0x00007000ff0677ac */ /* 0x000ea20008000a00 */
[----:B------:R-:W-:Y:S01]  /*0610*/  IMAD.U32 R5, RZ, RZ, UR4 ;  /* 0x00000004ff057e24 */ /* 0x000fe2000f8e00ff */
[C---:B------:R-:W-:Y:S01]  /*0620*/  IADD3 R3, PT, PT, R21.reuse, UR4, RZ ;  /* 0x0000000415037c10 */ /* 0x040fe2000fffe0ff */
[----:B------:R-:W-:Y:S01]  /*0630*/  IMAD.U32 R23, RZ, RZ, UR18 ;  /* 0x00000012ff177e24 */ /* 0x000fe2000f8e00ff */
[----:B------:R-:W-:Y:S01]  /*0640*/  IADD3 R2, P0, PT, R21, UR4, RZ ;  /* 0x0000000415027c10 */ /* 0x000fe2000ff1e0ff */
[----:B------:R-:W-:Y:S02]  /*0650*/  IMAD R5, R5, UR18, R0 ;  /* 0x0000001205057c24 */ /* 0x000fe4000f8e0200 */
[----:B------:R-:W3:Y:S01]  /*0660*/  LDC.64 R18, c[0x0][0x388] ;  /* 0x0000e200ff127b82 */ /* 0x000ee20000000a00 */
[----:B------:R-:W-:Y:S01]  /*0670*/  MOV R25, UR18 ;  /* 0x0000001200197c02 */ /* 0x000fe20008000f00 */
[----:B-1----:R-:W-:Y:S01]  /*0680*/  IMAD.WIDE.U32 R10, R3, 0x8, R10 ;  /* 0x00000008030a7825 */ /* 0x002fe200078e000a */
[----:B------:R-:W-:-:S02]  /*0690*/  IADD3.X R3, PT, PT, RZ, RZ, RZ, P0, !PT ;  /* 0x000000ffff037210 */ /* 0x000fc400007fe4ff */
[----:B--2---:R-:W-:-:S03]  /*06a0*/  LEA R16, P0, R2, UR6, 0x3 ;  /* 0x0000000602107c11 */ /* 0x004fc6000f8018ff */
[----:B0-----:R-:W2:Y:S01]  /*06b0*/  LDG.E.64 R10, desc[UR16][R10.64] ;  /* 0x000000100a0a7981 */ /* 0x001ea2000c1e1b00 */
[----:B---3--:R-:W-:Y:S01]  /*06c0*/  IMAD.WIDE R18, R5, 0x8, R18 ;  /* 0x0000000805127825 */ /* 0x008fe200078e0212 */
[----:B------:R-:W-:-:S04]  /*06d0*/  LEA.HI.X R17, R2, UR7, R3, 0x3, P0 ;  /* 0x0000000702117c11 */ /* 0x000fc800080f1c03 */
[----:B------:R-:W2:Y:S01]  /*06e0*/  LDG.E.64 R14, desc[UR16][R18.64] ;  /* 0x00000010120e7981 */ /* 0x000ea2000c1e1b00 */
[----:B------:R-:W-:-:S03]  /*06f0*/  IMAD.WIDE R22, R23, 0x8, R18 ;  /* 0x0000000817167825 */ /* 0x000fc600078e0212 */
[----:B------:R-:W3:Y:S04]  /*0700*/  LDG.E.64 R6, desc[UR16][R16.64+0x8] ;  /* 0x0000081010067981 */ /* 0x000ee8000c1e1b00 */
[----:B------:R-:W3:Y:S01]  /*0710*/  LDG.E.64 R8, desc[UR16][R22.64] ;  /* 0x0000001016087981 */ /* 0x000ee2000c1e1b00 */
[----:B------:R-:W-:Y:S01]  /*0720*/  IMAD.WIDE R24, R25, 0x8, R22 ;  /* 0x0000000819187825 */ /* 0x000fe200078e0216 */
[----:B------:R-:W-:Y:S02]  /*0730*/  MOV R27, UR18 ;  /* 0x00000012001b7c02 */ /* 0x000fe40008000f00 */
[----:B------:R-:W4:Y:S04]  /*0740*/  LDG.E.64 R2, desc[UR16][R16.64+0x10] ;  /* 0x0000101010027981 */ /* 0x000f28000c1e1b00 */
[----:B------:R-:W4:Y:S01]  /*0750*/  LDG.E.64 R4, desc[UR16][R24.64] ;  /* 0x0000001018047981 */ /* 0x000f22000c1e1b00 */
[----:B------:R-:W-:-:S03]  /*0760*/  IMAD.WIDE R26, R27, 0x8, R24 ;  /* 0x000000081b1a7825 */ /* 0x000fc600078e0218 */
[----:B------:R-:W5:Y:S04]  /*0770*/  LDG.E.64 R18, desc[UR16][R16.64+0x18] ;  /* 0x0000181010127981 */ /* 0x000f68000c1e1b00 */
[----:B------:R-:W5:Y:S01]  /*0780*/  LDG.E.64 R26, desc[UR16][R26.64] ;  /* 0x000000101a1a7981 */ /* 0x000f62000c1e1b00 */
[----:B------:R-:W-:Y:S01]  /*0790*/  UIADD3 UR4, UPT, UPT, UR4, 0x4, URZ ;  /* 0x0000000404047890 */ /* 0x000fe2000fffe0ff */
[----:B--2---:R-:W-:-:S08]  /*07a0*/  DFMA R10, R10, R14, R12 ;  /* 0x0000000e0a0a722b */ /* 0x004fd0000000000c */
[----:B---3--:R-:W-:-:S08]  /*07b0*/  DFMA R6, R6, R8, R10 ;  /* 0x000000080606722b */ /* 0x008fd0000000000a */
[----:B----4-:R-:W-:-:S08]  /*07c0*/  DFMA R2, R2, R4, R6 ;  /* 0x000000040202722b */ /* 0x010fd00000000006 */
[----:B-----5:R-:W-:-:S11]  /*07d0*/  DFMA R12, R18, R26, R2 ;  /* 0x0000001a120c722b */ /* 0x020fd60000000002 */
.L_x_11:
[----:B------:R-:W-:Y:S05]  /*07e0*/  BRA.U !UP1, `(.L_x_10) ;  /* 0x0000000109a87547 */ /* 0x000fea000b800000 */
[----:B------:R-:W-:Y:S01]  /*07f0*/  UISETP.NE.AND UP0, UPT, UR5, 0x1, UPT ;  /* 0x000000010500788c */ /* 0x000fe2000bf05270 */
[----:B------:R-:W-:Y:S01]  /*0800*/  IMAD.U32 R9, RZ, RZ, UR4 ;  /* 0x00000004ff097e24 */ /* 0x000fe2000f8e00ff */
[----:B------:R-:W-:Y:S02]  /*0810*/  ULOP3.LUT UR5, UR18, 0x1, URZ, 0xc0, !UPT ;  /* 0x0000000112057892 */ /* 0x000fe4000f8ec0ff */
[----:B------:R-:W-:Y:S02]  /*0820*/  MOV R11, UR18 ;  /* 0x00000012000b7c02 */ /* 0x000fe40008000f00 */
[----:B------:R-:W-:Y:S01]  /*0830*/  PLOP3.LUT P1, PT, PT, PT, UP0, 0x80, 0x8 ;  /* 0x000000000008781c */ /* 0x000fe20003f2f008 */
[----:B------:R-:W-:-:S04]  /*0840*/  UISETP.NE.U32.AND UP1, UPT, UR5, 0x1, UPT ;  /* 0x000000010500788c */ /* 0x000fc8000bf25070 */
[----:B------:R-:W1:Y:S02]  /*0850*/  @UP0 LDCU.128 UR8, c[0x0][0x380] ;  /* 0x00007000ff0807ac */ /* 0x000e640008000c00 */
[----:B------:R-:W-:Y:S01]  /*0860*/  PLOP3.LUT P0, PT, PT, PT, UP1, 0x80, 0x8 ;  /* 0x000000000008781c */ /* 0x000fe20003f0f018 */
[----:B------:R-:W2:Y:S05]  /*0870*/  @UP0 LDCU.64 UR6, c[0x0][0x380] ;  /* 0x00007000ff0607ac */ /* 0x000eaa0008000a00 */
[C---:B------:R-:W-:Y:S01]  /*0880*/  @P1 IADD3 R7, PT, PT, R21.reuse, UR4, RZ ;  /* 0x0000000415071c10 */ /* 0x040fe2000fffe0ff */
[----:B------:R-:W3:Y:S01]  /*0890*/  @!UP1 LDCU.128 UR12, c[0x0][0x380] ;  /* 0x00007000ff0c97ac */ /* 0x000ee20008000c00 */
[----:B------:R-:W-:Y:S01]  /*08a0*/  @P1 IADD3 R6, P2, PT, R21, UR4, RZ ;  /* 0x0000000415061c10 */ /* 0x000fe2000ff5e0ff */
[----:B------:R-:W-:Y:S01]  /*08b0*/  @P1 IMAD R9, R9, UR18, R0 ;  /* 0x0000001209091c24 */ /* 0x000fe2000f8e0200 */
[----:B------:R-:W-:Y:S01]  /*08c0*/  @UP0 UIADD3 UR4, UPT, UPT, UR4, 0x2, URZ ;  /* 0x0000000204040890 */ /* 0x000fe2000fffe0ff */
[----:B-1----:R-:W-:Y:S01]  /*08d0*/  MOV R2, UR8 ;  /* 0x0000000800027c02 */ /* 0x002fe20008000f00 */
[----:B------:R-:W-:Y:S01]  /*08e0*/  IMAD.U32 R3, RZ, RZ, UR9 ;  /* 0x00000009ff037e24 */ /* 0x000fe2000f8e00ff */
[----:B------:R-:W-:-:S02]  /*08f0*/  MOV R4, UR10 ;  /* 0x0000000a00047c02 */ /* 0x000fc40008000f00 */
[----:B------:R-:W-:Y:S01]  /*0900*/  MOV R5, UR11 ;  /* 0x0000000b00057c02 */ /* 0x000fe20008000f00 */
[----:B------:R-:W-:-:S04]  /*0910*/  @P1 IMAD.WIDE.U32 R2, R7, 0x8, R2 ;  /* 0x0000000807021825 */ /* 0x000fc800078e0002 */
[----:B------:R-:W-:Y:S01]  /*0920*/  @P1 IMAD.WIDE R4, R9, 0x8, R4 ;  /* 0x0000000809041825 */ /* 0x000fe200078e0204 */
[----:B------:R-:W-:Y:S01]  /*0930*/  MOV R19, UR4 ;  /* 0x0000000400137c02 */ /* 0x000fe20008000f00 */
[----:B0-----:R-:W4:Y:S02]  /*0940*/  @P1 LDG.E.64 R2, desc[UR16][R2.64] ;  /* 0x0000001002021981 */ /* 0x001f24000c1e1b00 */
[----:B------:R-:W-:Y:S01]  /*0950*/  @P1 IMAD.X R7, RZ, RZ, RZ, P2 ;  /* 0x000000ffff071224 */ /* 0x000fe200010e06ff */
[----:B--2---:R-:W-:-:S04]  /*0960*/  @P1 LEA R8, P2, R6, UR6, 0x3 ;  /* 0x0000000606081c11 */ /* 0x004fc8000f8418ff */
[----:B------:R-:W-:Y:S01]  /*0970*/  @P1 LEA.HI.X R9, R6, UR7, R7, 0x3, P2 ;  /* 0x0000000706091c11 */ /* 0x000fe200090f1c07 */
[----:B------:R-:W-:Y:S02]  /*0980*/  @P1 IMAD.WIDE R6, R11, 0x8, R4 ;  /* 0x000000080b061825 */ /* 0x000fe400078e0204 */
[----:B------:R-:W4:Y:S01]  /*0990*/  @P1 LDG.E.64 R4, desc[UR16][R4.64] ;  /* 0x0000001004041981 */ /* 0x000f22000c1e1b00 */
[----:B---3--:R-:W-:Y:S01]  /*09a0*/  MOV R14, UR12 ;  /* 0x0000000c000e7c02 */ /* 0x008fe20008000f00 */
[----:B------:R-:W-:Y:S01]  /*09b0*/  IMAD.U32 R15, RZ, RZ, UR13 ;  /* 0x0000000dff0f7e24 */ /* 0x000fe2000f8e00ff */
[----:B------:R-:W-:Y:S01]  /*09c0*/  MOV R10, UR14 ;  /* 0x0000000e000a7c02 */ /* 0x000fe20008000f00 */
[----:B------:R-:W-:Y:S01]  /*09d0*/  IMAD.U32 R11, RZ, RZ, UR15 ;  /* 0x0000000fff0b7e24 */ /* 0x000fe2000f8e00ff */
[----:B------:R-:W-:Y:S01]  /*09e0*/  @!P0 IADD3 R17, PT, PT, R21, UR4, RZ ;  /* 0x0000000415118c10 */ /* 0x000fe2000fffe0ff */
[----:B------:R-:W-:Y:S01]  /*09f0*/  @!P0 IMAD R19, R19, UR18, R0 ;  /* 0x0000001213138c24 */ /* 0x000fe2000f8e0200 */
[----:B------:R-:W2:Y:S04]  /*0a00*/  @P1 LDG.E.64 R6, desc[UR16][R6.64] ;  /* 0x0000001006061981 */ /* 0x000ea8000c1e1b00 */
[----:B------:R-:W2:Y:S01]  /*0a10*/  @P1 LDG.E.64 R8, desc[UR16][R8.64+0x8] ;  /* 0x0000081008081981 */ /* 0x000ea2000c1e1b00 */
[----:B------:R-:W-:-:S04]  /*0a20*/  @!P0 IMAD.WIDE.U32 R14, R17, 0x8, R14 ;  /* 0x00000008110e8825 */ /* 0x000fc800078e000e */
[----:B------:R-:W-:Y:S02]  /*0a30*/  @!P0 IMAD.WIDE R10, R19, 0x8, R10 ;  /* 0x00000008130a8825 */ /* 0x000fe400078e020a */
[----:B------:R-:W3:Y:S04]  /*0a40*/  @!P0 LDG.E.64 R14, desc[UR16][R14.64] ;  /* 0x000000100e0e8981 */ /* 0x000ee8000c1e1b00 */
[----:B------:R-:W3:Y:S01]  /*0a50*/  @!P0 LDG.E.64 R10, desc[UR16][R10.64] ;  /* 0x000000100a0a8981 */ /* 0x000ee2000c1e1b00 */
[----:B----4-:R-:W-:-:S08]  /*0a60*/  @P1 DFMA R2, R2, R4, R12 ;  /* 0x000000040202122b */ /* 0x010fd0000000000c */
[----:B--2---:R-:W-:-:S08]  /*0a70*/  @P1 DFMA R12, R8, R6, R2 ;  /* 0x00000006080c122b */ /* 0x004fd00000000002 */
[----:B---3--:R-:W-:-:S11]  /*0a80*/  @!P0 DFMA R12, R14, R10, R12 ;  /* 0x0000000a0e0c822b */ /* 0x008fd6000000000c */
.L_x_10:
[----:B------:R-:W1:Y:S01]  /*0a90*/  LDC.64 R2, c[0x0][0x390] ;  /* 0x0000e400ff027b82 */ /* 0x000e620000000a00 */
[----:B------:R-:W-:-:S05]  /*0aa0*/  IADD3 R21, PT, PT, R0, R21, RZ ;  /* 0x0000001500157210 */ /* 0x000fca0007ffe0ff */
[----:B-1----:R-:W-:-:S05]  /*0ab0*/  IMAD.WIDE R2, R21, 0x8, R2 ;  /* 0x0000000815027825 */ /* 0x002fca00078e0202 */
[----:B0-----:R-:W-:Y:S01]  /*0ac0*/  STG.E.64 desc[UR16][R2.64], R12 ;  /* 0x0000000c02007986 */ /* 0x001fe2000c101b10 */
[----:B------:R-:W-:Y:S05]  /*0ad0*/  EXIT ;  /* 0x000000000000794d */ /* 0x000fea0003800000 */
.L_x_12:
        /* <DEDUP_REMOVED lines=10> */
.L_x_14:


//--------------------- .nv.shared._Z19gemm_kernel_blockedPKdS0_Pdii --------------------------
	.section	.nv.shared._Z19gemm_kernel_blockedPKdS0_Pdii,"aw",@nobits
	.sectionflags	@""
	.align	16
	.zero		1024


//--------------------- .nv.shared.reserved.0     --------------------------
	.section	.nv.shared.reserved.0,"aw",@nobits
	.weak		__nv_reservedSMEM_offset_0_alias
	.size		__nv_reservedSMEM_offset_0_alias, 0, 64
	.other		__nv_reservedSMEM_offset_0_alias,@"STO_CUDA_RESERVED_SHARED STV_DEFAULT"
__nv_reservedSMEM_offset_0_alias:
	.zero		0
	.zero		64


//--------------------- .nv.shared._Z17gemm_kernel_naivePKdS0_Pdi --------------------------
	.section	.nv.shared._Z17gemm_kernel_naivePKdS0_Pdi,"aw",@nobits
	.sectionflags	@""
	.align	16
	.zero		1024


//--------------------- .nv.constant0._Z19gemm_kernel_blockedPKdS0_Pdii --------------------------
	.section	.nv.constant0._Z19gemm_kernel_blockedPKdS0_Pdii,"a",@progbits
	.sectionflags	@""
	.align	4
.nv.constant0._Z19gemm_kernel_blockedPKdS0_Pdii:
	.zero		928


//--------------------- .nv.constant0._Z17gemm_kernel_naivePKdS0_Pdi --------------------------
	.section	.nv.constant0._Z17gemm_kernel_naivePKdS0_Pdi,"a",@progbits
	.sectionflags	@""
	.align	4
.nv.constant0._Z17gemm_kernel_naivePKdS0_Pdi:
	.zero		924


//--------------------- SYMBOLS --------------------------

	.type		.nv.reservedSmem.offset0,@object
	.size		.nv.reservedSmem.offset0,0x4
	.type		.nv.reservedSmem.cap,@object
	.size		.nv.reservedSmem.cap,0x4
